//
// Generated by NVIDIA NVVM Compiler
//
// Compiler Build ID: CL-36424714
// Cuda compilation tools, release 13.0, V13.0.88
// Based on NVVM 20.0.0
//

.version 9.0
.target sm_100
.address_size 64

	// .globl	gemm_tiled_pipeline
// _ZZ19gemm_tiled_pipelineE13pipelineState has been demoted
.extern .shared .align 16 .b8 shared_mem[];
.extern .shared .align 16 .b8 naive_shared_mem[];

.visible .entry gemm_tiled_pipeline(
	.param .u64 .ptr .align 1 gemm_tiled_pipeline_param_0,
	.param .u64 .ptr .align 1 gemm_tiled_pipeline_param_1,
	.param .u64 .ptr .align 1 gemm_tiled_pipeline_param_2,
	.param .u32 gemm_tiled_pipeline_param_3,
	.param .u32 gemm_tiled_pipeline_param_4,
	.param .u32 gemm_tiled_pipeline_param_5
)
{
	.local .align 16 .b8 	__local_depot0[32];
	.reg .b64 	%SP;
	.reg .b64 	%SPL;
	.reg .pred 	%p<44>;
	.reg .b16 	%rs<28>;
	.reg .b32 	%r<118>;
	.reg .b32 	%f<394>;
	.reg .b64 	%rd<84>;
	// demoted variable
	.shared .align 8 .b8 _ZZ19gemm_tiled_pipelineE13pipelineState[40];
	mov.u64 	%SPL, __local_depot0;
	ld.param.u64 	%rd14, [gemm_tiled_pipeline_param_0];
	ld.param.u64 	%rd15, [gemm_tiled_pipeline_param_1];
	ld.param.u32 	%r26, [gemm_tiled_pipeline_param_3];
	ld.param.u32 	%r27, [gemm_tiled_pipeline_param_4];
	ld.param.u32 	%r28, [gemm_tiled_pipeline_param_5];
	cvta.to.global.u64 	%rd1, %rd15;
	cvta.to.global.u64 	%rd2, %rd14;
	add.u64 	%rd3, %SPL, 0;
	add.u64 	%rd4, %SPL, 16;
	mov.u32 	%r29, shared_mem;
	cvt.u64.u32 	%rd19, %r29;
	cvta.shared.u64 	%rd20, %rd19;
	add.s64 	%rd21, %rd20, 65536;
	st.local.v2.u64 	[%rd3], {%rd20, %rd21};
	add.s64 	%rd22, %rd20, 196608;
	add.s64 	%rd23, %rd20, 131072;
	st.local.v2.u64 	[%rd4], {%rd23, %rd22};
	mov.u32 	%r30, %ntid.x;
	mov.u32 	%r31, %ntid.y;
	mul.lo.s32 	%r1, %r30, %r31;
	mov.u32 	%r2, %tid.x;
	mov.u32 	%r3, %tid.y;
	mov.u32 	%r32, %tid.z;
	mad.lo.s32 	%r33, %r32, %r31, %r3;
	mul.lo.s32 	%r34, %r33, %r30;
	or.b32  	%r4, %r34, %r2;
	setp.ne.s32 	%p3, %r4, 0;
	@%p3 bra 	$L__BB0_2;
	mov.u32 	%r44, %ntid.z;
	mul.lo.s32 	%r43, %r1, %r44;
	mov.u32 	%r37, _ZZ19gemm_tiled_pipelineE13pipelineState;
	add.s32 	%r35, %r37, 8;
	// begin inline asm
	mbarrier.init.shared.b64 [%r35], %r43;
	// end inline asm
	// begin inline asm
	mbarrier.init.shared.b64 [%r37], %r43;
	// end inline asm
	add.s32 	%r39, %r37, 24;
	// begin inline asm
	mbarrier.init.shared.b64 [%r39], %r43;
	// end inline asm
	add.s32 	%r41, %r37, 16;
	// begin inline asm
	mbarrier.init.shared.b64 [%r41], %r43;
	// end inline asm
	cvt.u64.u32 	%rd25, %r37;
	cvta.shared.u64 	%rd26, %rd25;
	add.s64 	%rd24, %rd26, 32;
	// begin inline asm
	st.relaxed.cta.b32 [%rd24],%r43;
	// end inline asm
$L__BB0_2:
	barrier.sync 	0;
	mov.u32 	%r45, %ctaid.y;
	shl.b32 	%r46, %r45, 7;
	shr.s32 	%r47, %r28, 31;
	shr.u32 	%r48, %r47, 25;
	add.s32 	%r49, %r28, %r48;
	shr.s32 	%r5, %r49, 7;
	add.s32 	%r6, %r46, %r3;
	setp.ge.s32 	%p4, %r6, %r26;
	setp.ge.s32 	%p5, %r2, %r28;
	shl.b32 	%r7, %r3, 7;
	add.s32 	%r8, %r7, %r2;
	shl.b32 	%r50, %r8, 2;
	add.s32 	%r9, %r29, %r50;
	or.pred  	%p6, %p4, %p5;
	@%p6 bra 	$L__BB0_4;
	mad.lo.s32 	%r53, %r28, %r6, %r2;
	mul.wide.u32 	%rd27, %r53, 4;
	add.s64 	%rd28, %rd2, %rd27;
	ld.global.f32 	%f4, [%rd28];
	st.shared.f32 	[%r9], %f4;
	bra.uni 	$L__BB0_5;
$L__BB0_4:
	mov.b32 	%r52, 0;
	st.shared.u32 	[%r9], %r52;
$L__BB0_5:
	mov.u32 	%r54, %ctaid.x;
	shl.b32 	%r55, %r54, 7;
	add.s32 	%r56, %r55, %r2;
	setp.ge.s32 	%p7, %r3, %r28;
	setp.ge.s32 	%p8, %r56, %r27;
	or.pred  	%p9, %p7, %p8;
	@%p9 bra 	$L__BB0_7;
	mad.lo.s32 	%r58, %r27, %r3, %r56;
	mul.wide.s32 	%rd29, %r58, 4;
	add.s64 	%rd30, %rd1, %rd29;
	ld.global.f32 	%f5, [%rd30];
	st.shared.f32 	[%r9+131072], %f5;
	bra.uni 	$L__BB0_8;
$L__BB0_7:
	mov.b32 	%r57, 0;
	st.shared.u32 	[%r9+131072], %r57;
$L__BB0_8:
	barrier.sync 	0;
	setp.lt.s32 	%p11, %r28, 128;
	mov.f32 	%f393, 0f00000000;
	mov.pred 	%p43, 0;
	@%p11 bra 	$L__BB0_42;
	mov.b16 	%rs26, 5;
	mov.b16 	%rs27, 0;
	mov.f32 	%f393, 0f00000000;
	mov.b32 	%r114, 1;
	mov.b32 	%r113, 0;
	mul.wide.u32 	%rd34, %r8, 4;
	mov.u32 	%r115, %r113;
	mov.u16 	%rs24, %rs27;
$L__BB0_10:
	mov.u32 	%r12, %r114;
	add.s32 	%r113, %r113, 1;
	setp.ge.s32 	%p12, %r113, %r5;
	@%p12 bra 	$L__BB0_32;
	and.b16  	%rs12, %rs27, 255;
	mul.wide.u16 	%r62, %rs12, 16;
	// begin inline asm
	mov.u64 %rd31, %globaltimer;
	// end inline asm
	mov.u32 	%r63, _ZZ19gemm_tiled_pipelineE13pipelineState;
	add.s32 	%r64, %r63, %r62;
	add.s32 	%r15, %r64, 8;
	mov.b32 	%r116, 0;
$L__BB0_12:
	cvt.u32.u16 	%r68, %rs26;
	and.b32  	%r67, %r68, 1;
	// begin inline asm
	{
	.reg .pred p;
	mbarrier.try_wait.parity.shared.b64 p, [%r15], %r67;
	selp.b32 %r65, 1, 0, p;
	}
	// end inline asm
	setp.ne.s32 	%p13, %r65, 0;
	@%p13 bra 	$L__BB0_19;
	setp.gt.s32 	%p40, %r116, 15;
	@%p40 bra 	$L__BB0_15;
	add.s32 	%r116, %r116, 1;
	bra.uni 	$L__BB0_12;
$L__BB0_15:
	// begin inline asm
	mov.u64 %rd75, %globaltimer;
	// end inline asm
	sub.s64 	%rd6, %rd75, %rd31;
	setp.lt.s64 	%p41, %rd6, 4000000;
	@%p41 bra 	$L__BB0_17;
	mov.b32 	%r111, 1000000;
	// begin inline asm
	nanosleep.u32 %r111;
	// end inline asm
	bra.uni 	$L__BB0_12;
$L__BB0_17:
	setp.lt.s64 	%p42, %rd6, 40000;
	@%p42 bra 	$L__BB0_12;
	shr.s64 	%rd76, %rd6, 63;
	shr.u64 	%rd77, %rd76, 62;
	add.s64 	%rd78, %rd6, %rd77;
	shr.u64 	%rd79, %rd78, 2;
	cvt.u32.u64 	%r112, %rd79;
	// begin inline asm
	nanosleep.u32 %r112;
	// end inline asm
	bra.uni 	$L__BB0_12;
$L__BB0_19:
	setp.ge.s32 	%p14, %r6, %r26;
	shl.b32 	%r18, %r113, 7;
	add.s32 	%r69, %r18, %r2;
	setp.ge.s32 	%p15, %r69, %r28;
	or.pred  	%p16, %p14, %p15;
	@%p16 bra 	$L__BB0_25;
	mul.wide.u32 	%rd32, %r12, 8;
	add.s64 	%rd33, %rd3, %rd32;
	ld.local.u64 	%rd7, [%rd33];
	add.s64 	%rd8, %rd7, %rd34;
	isspacep.shared	%p17, %rd7;
	not.pred 	%p18, %p17;
	@%p18 bra 	$L__BB0_23;
	setp.ne.s32 	%p20, %r4, 0;
	@%p20 bra 	$L__BB0_25;
	ld.param.u64 	%rd81, [gemm_tiled_pipeline_param_0];
	cvta.to.shared.u64 	%rd39, %rd7;
	cvt.u32.u64 	%r75, %rd39;
	shl.b32 	%r76, %r8, 2;
	add.s32 	%r74, %r75, %r76;
	add.s32 	%r77, %r18, %r2;
	mad.lo.s32 	%r78, %r28, %r6, %r77;
	cvta.to.global.u64 	%rd40, %rd81;
	mul.wide.u32 	%rd41, %r78, 4;
	add.s64 	%rd38, %rd40, %rd41;
	// begin inline asm
	cp.async.ca.shared.global [%r74], [%rd38], 4, 4;
	// end inline asm
	bra.uni 	$L__BB0_25;
$L__BB0_23:
	setp.ne.s32 	%p19, %r4, 0;
	@%p19 bra 	$L__BB0_25;
	ld.param.u64 	%rd80, [gemm_tiled_pipeline_param_0];
	add.s32 	%r71, %r18, %r2;
	mad.lo.s32 	%r72, %r28, %r6, %r71;
	cvta.to.global.u64 	%rd35, %rd80;
	mul.wide.u32 	%rd36, %r72, 4;
	add.s64 	%rd37, %rd35, %rd36;
	ld.global.u32 	%r73, [%rd37];
	st.u32 	[%rd8], %r73;
$L__BB0_25:
	setp.ge.s32 	%p21, %r56, %r27;
	add.s32 	%r19, %r18, %r3;
	setp.ge.s32 	%p22, %r19, %r28;
	or.pred  	%p23, %p22, %p21;
	@%p23 bra 	$L__BB0_31;
	ld.param.u64 	%rd82, [gemm_tiled_pipeline_param_1];
	mul.wide.u32 	%rd42, %r12, 8;
	add.s64 	%rd43, %rd4, %rd42;
	ld.local.u64 	%rd9, [%rd43];
	add.s64 	%rd10, %rd9, %rd34;
	mad.lo.s32 	%r79, %r19, %r27, %r56;
	cvta.to.global.u64 	%rd45, %rd82;
	mul.wide.s32 	%rd46, %r79, 4;
	add.s64 	%rd11, %rd45, %rd46;
	isspacep.shared	%p24, %rd9;
	not.pred 	%p25, %p24;
	@%p25 bra 	$L__BB0_29;
	setp.ne.s32 	%p27, %r4, 0;
	@%p27 bra 	$L__BB0_31;
	cvta.to.shared.u64 	%rd48, %rd9;
	cvt.u32.u64 	%r82, %rd48;
	shl.b32 	%r83, %r8, 2;
	add.s32 	%r81, %r82, %r83;
	// begin inline asm
	cp.async.ca.shared.global [%r81], [%rd11], 4, 4;
	// end inline asm
	bra.uni 	$L__BB0_31;
$L__BB0_29:
	setp.ne.s32 	%p26, %r4, 0;
	@%p26 bra 	$L__BB0_31;
	ld.global.u32 	%r80, [%rd11];
	st.u32 	[%rd10], %r80;
$L__BB0_31:
	add.s32 	%r85, %r15, -8;
	// begin inline asm
	cp.async.mbarrier.arrive.shared.b64 [%r85];
	// end inline asm
	mov.b32 	%r86, 1;
	// begin inline asm
	mbarrier.arrive.shared::cta.b64                             %rd49,  [%r85], %r86;    // 2. 
	// end inline asm
	add.s16 	%rs13, %rs27, 1;
	and.b16  	%rs14, %rs13, 255;
	setp.eq.s16 	%p28, %rs14, 2;
	selp.u16 	%rs15, 1, 0, %p28;
	xor.b16  	%rs26, %rs26, %rs15;
	selp.b16 	%rs27, 0, %rs13, %p28;
$L__BB0_32:
	and.b16  	%rs16, %rs24, 255;
	mul.wide.u16 	%r88, %rs16, 16;
	shr.u16 	%rs17, %rs26, 1;
	and.b16  	%rs18, %rs17, 1;
	// begin inline asm
	mov.u64 %rd50, %globaltimer;
	// end inline asm
	mov.u32 	%r89, _ZZ19gemm_tiled_pipelineE13pipelineState;
	add.s32 	%r20, %r89, %r88;
	cvt.u32.u16 	%r21, %rs18;
	mov.b32 	%r117, 0;
$L__BB0_33:
	// begin inline asm
	{
	.reg .pred p;
	mbarrier.try_wait.parity.shared.b64 p, [%r20], %r21;
	selp.b32 %r90, 1, 0, p;
	}
	// end inline asm
	setp.ne.s32 	%p29, %r90, 0;
	@%p29 bra 	$L__BB0_40;
	setp.gt.s32 	%p37, %r117, 15;
	@%p37 bra 	$L__BB0_36;
	add.s32 	%r117, %r117, 1;
	bra.uni 	$L__BB0_33;
$L__BB0_36:
	// begin inline asm
	mov.u64 %rd70, %globaltimer;
	// end inline asm
	sub.s64 	%rd13, %rd70, %rd50;
	setp.lt.s64 	%p38, %rd13, 4000000;
	@%p38 bra 	$L__BB0_38;
	mov.b32 	%r109, 1000000;
	// begin inline asm
	nanosleep.u32 %r109;
	// end inline asm
	bra.uni 	$L__BB0_33;
$L__BB0_38:
	setp.lt.s64 	%p39, %rd13, 40000;
	@%p39 bra 	$L__BB0_33;
	shr.s64 	%rd71, %rd13, 63;
	shr.u64 	%rd72, %rd71, 62;
	add.s64 	%rd73, %rd13, %rd72;
	shr.u64 	%rd74, %rd73, 2;
	cvt.u32.u64 	%r110, %rd74;
	// begin inline asm
	nanosleep.u32 %r110;
	// end inline asm
	bra.uni 	$L__BB0_33;
$L__BB0_40:
	mul.wide.u32 	%rd52, %r115, 8;
	add.s64 	%rd53, %rd3, %rd52;
	ld.local.u64 	%rd54, [%rd53];
	add.s64 	%rd55, %rd4, %rd52;
	ld.local.u64 	%rd56, [%rd55];
	mul.wide.u32 	%rd57, %r7, 4;
	add.s64 	%rd58, %rd54, %rd57;
	ld.f32 	%f8, [%rd58];
	mul.wide.u32 	%rd59, %r2, 4;
	add.s64 	%rd60, %rd56, %rd59;
	ld.f32 	%f9, [%rd60];
	fma.rn.f32 	%f10, %f8, %f9, 0f00000000;
	ld.f32 	%f11, [%rd58+4];
	ld.f32 	%f12, [%rd60+512];
	fma.rn.f32 	%f13, %f11, %f12, %f10;
	ld.f32 	%f14, [%rd58+8];
	ld.f32 	%f15, [%rd60+1024];
	fma.rn.f32 	%f16, %f14, %f15, %f13;
	ld.f32 	%f17, [%rd58+12];
	ld.f32 	%f18, [%rd60+1536];
	fma.rn.f32 	%f19, %f17, %f18, %f16;
	ld.f32 	%f20, [%rd58+16];
	ld.f32 	%f21, [%rd60+2048];
	fma.rn.f32 	%f22, %f20, %f21, %f19;
	ld.f32 	%f23, [%rd58+20];
	ld.f32 	%f24, [%rd60+2560];
	fma.rn.f32 	%f25, %f23, %f24, %f22;
	ld.f32 	%f26, [%rd58+24];
	ld.f32 	%f27, [%rd60+3072];
	fma.rn.f32 	%f28, %f26, %f27, %f25;
	ld.f32 	%f29, [%rd58+28];
	ld.f32 	%f30, [%rd60+3584];
	fma.rn.f32 	%f31, %f29, %f30, %f28;
	ld.f32 	%f32, [%rd58+32];
	ld.f32 	%f33, [%rd60+4096];
	fma.rn.f32 	%f34, %f32, %f33, %f31;
	ld.f32 	%f35, [%rd58+36];
	ld.f32 	%f36, [%rd60+4608];
	fma.rn.f32 	%f37, %f35, %f36, %f34;
	ld.f32 	%f38, [%rd58+40];
	ld.f32 	%f39, [%rd60+5120];
	fma.rn.f32 	%f40, %f38, %f39, %f37;
	ld.f32 	%f41, [%rd58+44];
	ld.f32 	%f42, [%rd60+5632];
	fma.rn.f32 	%f43, %f41, %f42, %f40;
	ld.f32 	%f44, [%rd58+48];
	ld.f32 	%f45, [%rd60+6144];
	fma.rn.f32 	%f46, %f44, %f45, %f43;
	ld.f32 	%f47, [%rd58+52];
	ld.f32 	%f48, [%rd60+6656];
	fma.rn.f32 	%f49, %f47, %f48, %f46;
	ld.f32 	%f50, [%rd58+56];
	ld.f32 	%f51, [%rd60+7168];
	fma.rn.f32 	%f52, %f50, %f51, %f49;
	ld.f32 	%f53, [%rd58+60];
	ld.f32 	%f54, [%rd60+7680];
	fma.rn.f32 	%f55, %f53, %f54, %f52;
	ld.f32 	%f56, [%rd58+64];
	ld.f32 	%f57, [%rd60+8192];
	fma.rn.f32 	%f58, %f56, %f57, %f55;
	ld.f32 	%f59, [%rd58+68];
	ld.f32 	%f60, [%rd60+8704];
	fma.rn.f32 	%f61, %f59, %f60, %f58;
	ld.f32 	%f62, [%rd58+72];
	ld.f32 	%f63, [%rd60+9216];
	fma.rn.f32 	%f64, %f62, %f63, %f61;
	ld.f32 	%f65, [%rd58+76];
	ld.f32 	%f66, [%rd60+9728];
	fma.rn.f32 	%f67, %f65, %f66, %f64;
	ld.f32 	%f68, [%rd58+80];
	ld.f32 	%f69, [%rd60+10240];
	fma.rn.f32 	%f70, %f68, %f69, %f67;
	ld.f32 	%f71, [%rd58+84];
	ld.f32 	%f72, [%rd60+10752];
	fma.rn.f32 	%f73, %f71, %f72, %f70;
	ld.f32 	%f74, [%rd58+88];
	ld.f32 	%f75, [%rd60+11264];
	fma.rn.f32 	%f76, %f74, %f75, %f73;
	ld.f32 	%f77, [%rd58+92];
	ld.f32 	%f78, [%rd60+11776];
	fma.rn.f32 	%f79, %f77, %f78, %f76;
	ld.f32 	%f80, [%rd58+96];
	ld.f32 	%f81, [%rd60+12288];
	fma.rn.f32 	%f82, %f80, %f81, %f79;
	ld.f32 	%f83, [%rd58+100];
	ld.f32 	%f84, [%rd60+12800];
	fma.rn.f32 	%f85, %f83, %f84, %f82;
	ld.f32 	%f86, [%rd58+104];
	ld.f32 	%f87, [%rd60+13312];
	fma.rn.f32 	%f88, %f86, %f87, %f85;
	ld.f32 	%f89, [%rd58+108];
	ld.f32 	%f90, [%rd60+13824];
	fma.rn.f32 	%f91, %f89, %f90, %f88;
	ld.f32 	%f92, [%rd58+112];
	ld.f32 	%f93, [%rd60+14336];
	fma.rn.f32 	%f94, %f92, %f93, %f91;
	ld.f32 	%f95, [%rd58+116];
	ld.f32 	%f96, [%rd60+14848];
	fma.rn.f32 	%f97, %f95, %f96, %f94;
	ld.f32 	%f98, [%rd58+120];
	ld.f32 	%f99, [%rd60+15360];
	fma.rn.f32 	%f100, %f98, %f99, %f97;
	ld.f32 	%f101, [%rd58+124];
	ld.f32 	%f102, [%rd60+15872];
	fma.rn.f32 	%f103, %f101, %f102, %f100;
	ld.f32 	%f104, [%rd58+128];
	ld.f32 	%f105, [%rd60+16384];
	fma.rn.f32 	%f106, %f104, %f105, %f103;
	ld.f32 	%f107, [%rd58+132];
	ld.f32 	%f108, [%rd60+16896];
	fma.rn.f32 	%f109, %f107, %f108, %f106;
	ld.f32 	%f110, [%rd58+136];
	ld.f32 	%f111, [%rd60+17408];
	fma.rn.f32 	%f112, %f110, %f111, %f109;
	ld.f32 	%f113, [%rd58+140];
	ld.f32 	%f114, [%rd60+17920];
	fma.rn.f32 	%f115, %f113, %f114, %f112;
	ld.f32 	%f116, [%rd58+144];
	ld.f32 	%f117, [%rd60+18432];
	fma.rn.f32 	%f118, %f116, %f117, %f115;
	ld.f32 	%f119, [%rd58+148];
	ld.f32 	%f120, [%rd60+18944];
	fma.rn.f32 	%f121, %f119, %f120, %f118;
	ld.f32 	%f122, [%rd58+152];
	ld.f32 	%f123, [%rd60+19456];
	fma.rn.f32 	%f124, %f122, %f123, %f121;
	ld.f32 	%f125, [%rd58+156];
	ld.f32 	%f126, [%rd60+19968];
	fma.rn.f32 	%f127, %f125, %f126, %f124;
	ld.f32 	%f128, [%rd58+160];
	ld.f32 	%f129, [%rd60+20480];
	fma.rn.f32 	%f130, %f128, %f129, %f127;
	ld.f32 	%f131, [%rd58+164];
	ld.f32 	%f132, [%rd60+20992];
	fma.rn.f32 	%f133, %f131, %f132, %f130;
	ld.f32 	%f134, [%rd58+168];
	ld.f32 	%f135, [%rd60+21504];
	fma.rn.f32 	%f136, %f134, %f135, %f133;
	ld.f32 	%f137, [%rd58+172];
	ld.f32 	%f138, [%rd60+22016];
	fma.rn.f32 	%f139, %f137, %f138, %f136;
	ld.f32 	%f140, [%rd58+176];
	ld.f32 	%f141, [%rd60+22528];
	fma.rn.f32 	%f142, %f140, %f141, %f139;
	ld.f32 	%f143, [%rd58+180];
	ld.f32 	%f144, [%rd60+23040];
	fma.rn.f32 	%f145, %f143, %f144, %f142;
	ld.f32 	%f146, [%rd58+184];
	ld.f32 	%f147, [%rd60+23552];
	fma.rn.f32 	%f148, %f146, %f147, %f145;
	ld.f32 	%f149, [%rd58+188];
	ld.f32 	%f150, [%rd60+24064];
	fma.rn.f32 	%f151, %f149, %f150, %f148;
	ld.f32 	%f152, [%rd58+192];
	ld.f32 	%f153, [%rd60+24576];
	fma.rn.f32 	%f154, %f152, %f153, %f151;
	ld.f32 	%f155, [%rd58+196];
	ld.f32 	%f156, [%rd60+25088];
	fma.rn.f32 	%f157, %f155, %f156, %f154;
	ld.f32 	%f158, [%rd58+200];
	ld.f32 	%f159, [%rd60+25600];
	fma.rn.f32 	%f160, %f158, %f159, %f157;
	ld.f32 	%f161, [%rd58+204];
	ld.f32 	%f162, [%rd60+26112];
	fma.rn.f32 	%f163, %f161, %f162, %f160;
	ld.f32 	%f164, [%rd58+208];
	ld.f32 	%f165, [%rd60+26624];
	fma.rn.f32 	%f166, %f164, %f165, %f163;
	ld.f32 	%f167, [%rd58+212];
	ld.f32 	%f168, [%rd60+27136];
	fma.rn.f32 	%f169, %f167, %f168, %f166;
	ld.f32 	%f170, [%rd58+216];
	ld.f32 	%f171, [%rd60+27648];
	fma.rn.f32 	%f172, %f170, %f171, %f169;
	ld.f32 	%f173, [%rd58+220];
	ld.f32 	%f174, [%rd60+28160];
	fma.rn.f32 	%f175, %f173, %f174, %f172;
	ld.f32 	%f176, [%rd58+224];
	ld.f32 	%f177, [%rd60+28672];
	fma.rn.f32 	%f178, %f176, %f177, %f175;
	ld.f32 	%f179, [%rd58+228];
	ld.f32 	%f180, [%rd60+29184];
	fma.rn.f32 	%f181, %f179, %f180, %f178;
	ld.f32 	%f182, [%rd58+232];
	ld.f32 	%f183, [%rd60+29696];
	fma.rn.f32 	%f184, %f182, %f183, %f181;
	ld.f32 	%f185, [%rd58+236];
	ld.f32 	%f186, [%rd60+30208];
	fma.rn.f32 	%f187, %f185, %f186, %f184;
	ld.f32 	%f188, [%rd58+240];
	ld.f32 	%f189, [%rd60+30720];
	fma.rn.f32 	%f190, %f188, %f189, %f187;
	ld.f32 	%f191, [%rd58+244];
	ld.f32 	%f192, [%rd60+31232];
	fma.rn.f32 	%f193, %f191, %f192, %f190;
	ld.f32 	%f194, [%rd58+248];
	ld.f32 	%f195, [%rd60+31744];
	fma.rn.f32 	%f196, %f194, %f195, %f193;
	ld.f32 	%f197, [%rd58+252];
	ld.f32 	%f198, [%rd60+32256];
	fma.rn.f32 	%f199, %f197, %f198, %f196;
	ld.f32 	%f200, [%rd58+256];
	ld.f32 	%f201, [%rd60+32768];
	fma.rn.f32 	%f202, %f200, %f201, %f199;
	ld.f32 	%f203, [%rd58+260];
	ld.f32 	%f204, [%rd60+33280];
	fma.rn.f32 	%f205, %f203, %f204, %f202;
	ld.f32 	%f206, [%rd58+264];
	ld.f32 	%f207, [%rd60+33792];
	fma.rn.f32 	%f208, %f206, %f207, %f205;
	ld.f32 	%f209, [%rd58+268];
	ld.f32 	%f210, [%rd60+34304];
	fma.rn.f32 	%f211, %f209, %f210, %f208;
	ld.f32 	%f212, [%rd58+272];
	ld.f32 	%f213, [%rd60+34816];
	fma.rn.f32 	%f214, %f212, %f213, %f211;
	ld.f32 	%f215, [%rd58+276];
	ld.f32 	%f216, [%rd60+35328];
	fma.rn.f32 	%f217, %f215, %f216, %f214;
	ld.f32 	%f218, [%rd58+280];
	ld.f32 	%f219, [%rd60+35840];
	fma.rn.f32 	%f220, %f218, %f219, %f217;
	ld.f32 	%f221, [%rd58+284];
	ld.f32 	%f222, [%rd60+36352];
	fma.rn.f32 	%f223, %f221, %f222, %f220;
	ld.f32 	%f224, [%rd58+288];
	ld.f32 	%f225, [%rd60+36864];
	fma.rn.f32 	%f226, %f224, %f225, %f223;
	ld.f32 	%f227, [%rd58+292];
	ld.f32 	%f228, [%rd60+37376];
	fma.rn.f32 	%f229, %f227, %f228, %f226;
	ld.f32 	%f230, [%rd58+296];
	ld.f32 	%f231, [%rd60+37888];
	fma.rn.f32 	%f232, %f230, %f231, %f229;
	ld.f32 	%f233, [%rd58+300];
	ld.f32 	%f234, [%rd60+38400];
	fma.rn.f32 	%f235, %f233, %f234, %f232;
	ld.f32 	%f236, [%rd58+304];
	ld.f32 	%f237, [%rd60+38912];
	fma.rn.f32 	%f238, %f236, %f237, %f235;
	ld.f32 	%f239, [%rd58+308];
	ld.f32 	%f240, [%rd60+39424];
	fma.rn.f32 	%f241, %f239, %f240, %f238;
	ld.f32 	%f242, [%rd58+312];
	ld.f32 	%f243, [%rd60+39936];
	fma.rn.f32 	%f244, %f242, %f243, %f241;
	ld.f32 	%f245, [%rd58+316];
	ld.f32 	%f246, [%rd60+40448];
	fma.rn.f32 	%f247, %f245, %f246, %f244;
	ld.f32 	%f248, [%rd58+320];
	ld.f32 	%f249, [%rd60+40960];
	fma.rn.f32 	%f250, %f248, %f249, %f247;
	ld.f32 	%f251, [%rd58+324];
	ld.f32 	%f252, [%rd60+41472];
	fma.rn.f32 	%f253, %f251, %f252, %f250;
	ld.f32 	%f254, [%rd58+328];
	ld.f32 	%f255, [%rd60+41984];
	fma.rn.f32 	%f256, %f254, %f255, %f253;
	ld.f32 	%f257, [%rd58+332];
	ld.f32 	%f258, [%rd60+42496];
	fma.rn.f32 	%f259, %f257, %f258, %f256;
	ld.f32 	%f260, [%rd58+336];
	ld.f32 	%f261, [%rd60+43008];
	fma.rn.f32 	%f262, %f260, %f261, %f259;
	ld.f32 	%f263, [%rd58+340];
	ld.f32 	%f264, [%rd60+43520];
	fma.rn.f32 	%f265, %f263, %f264, %f262;
	ld.f32 	%f266, [%rd58+344];
	ld.f32 	%f267, [%rd60+44032];
	fma.rn.f32 	%f268, %f266, %f267, %f265;
	ld.f32 	%f269, [%rd58+348];
	ld.f32 	%f270, [%rd60+44544];
	fma.rn.f32 	%f271, %f269, %f270, %f268;
	ld.f32 	%f272, [%rd58+352];
	ld.f32 	%f273, [%rd60+45056];
	fma.rn.f32 	%f274, %f272, %f273, %f271;
	ld.f32 	%f275, [%rd58+356];
	ld.f32 	%f276, [%rd60+45568];
	fma.rn.f32 	%f277, %f275, %f276, %f274;
	ld.f32 	%f278, [%rd58+360];
	ld.f32 	%f279, [%rd60+46080];
	fma.rn.f32 	%f280, %f278, %f279, %f277;
	ld.f32 	%f281, [%rd58+364];
	ld.f32 	%f282, [%rd60+46592];
	fma.rn.f32 	%f283, %f281, %f282, %f280;
	ld.f32 	%f284, [%rd58+368];
	ld.f32 	%f285, [%rd60+47104];
	fma.rn.f32 	%f286, %f284, %f285, %f283;
	ld.f32 	%f287, [%rd58+372];
	ld.f32 	%f288, [%rd60+47616];
	fma.rn.f32 	%f289, %f287, %f288, %f286;
	ld.f32 	%f290, [%rd58+376];
	ld.f32 	%f291, [%rd60+48128];
	fma.rn.f32 	%f292, %f290, %f291, %f289;
	ld.f32 	%f293, [%rd58+380];
	ld.f32 	%f294, [%rd60+48640];
	fma.rn.f32 	%f295, %f293, %f294, %f292;
	ld.f32 	%f296, [%rd58+384];
	ld.f32 	%f297, [%rd60+49152];
	fma.rn.f32 	%f298, %f296, %f297, %f295;
	ld.f32 	%f299, [%rd58+388];
	ld.f32 	%f300, [%rd60+49664];
	fma.rn.f32 	%f301, %f299, %f300, %f298;
	ld.f32 	%f302, [%rd58+392];
	ld.f32 	%f303, [%rd60+50176];
	fma.rn.f32 	%f304, %f302, %f303, %f301;
	ld.f32 	%f305, [%rd58+396];
	ld.f32 	%f306, [%rd60+50688];
	fma.rn.f32 	%f307, %f305, %f306, %f304;
	ld.f32 	%f308, [%rd58+400];
	ld.f32 	%f309, [%rd60+51200];
	fma.rn.f32 	%f310, %f308, %f309, %f307;
	ld.f32 	%f311, [%rd58+404];
	ld.f32 	%f312, [%rd60+51712];
	fma.rn.f32 	%f313, %f311, %f312, %f310;
	ld.f32 	%f314, [%rd58+408];
	ld.f32 	%f315, [%rd60+52224];
	fma.rn.f32 	%f316, %f314, %f315, %f313;
	ld.f32 	%f317, [%rd58+412];
	ld.f32 	%f318, [%rd60+52736];
	fma.rn.f32 	%f319, %f317, %f318, %f316;
	ld.f32 	%f320, [%rd58+416];
	ld.f32 	%f321, [%rd60+53248];
	fma.rn.f32 	%f322, %f320, %f321, %f319;
	ld.f32 	%f323, [%rd58+420];
	ld.f32 	%f324, [%rd60+53760];
	fma.rn.f32 	%f325, %f323, %f324, %f322;
	ld.f32 	%f326, [%rd58+424];
	ld.f32 	%f327, [%rd60+54272];
	fma.rn.f32 	%f328, %f326, %f327, %f325;
	ld.f32 	%f329, [%rd58+428];
	ld.f32 	%f330, [%rd60+54784];
	fma.rn.f32 	%f331, %f329, %f330, %f328;
	ld.f32 	%f332, [%rd58+432];
	ld.f32 	%f333, [%rd60+55296];
	fma.rn.f32 	%f334, %f332, %f333, %f331;
	ld.f32 	%f335, [%rd58+436];
	ld.f32 	%f336, [%rd60+55808];
	fma.rn.f32 	%f337, %f335, %f336, %f334;
	ld.f32 	%f338, [%rd58+440];
	ld.f32 	%f339, [%rd60+56320];
	fma.rn.f32 	%f340, %f338, %f339, %f337;
	ld.f32 	%f341, [%rd58+444];
	ld.f32 	%f342, [%rd60+56832];
	fma.rn.f32 	%f343, %f341, %f342, %f340;
	ld.f32 	%f344, [%rd58+448];
	ld.f32 	%f345, [%rd60+57344];
	fma.rn.f32 	%f346, %f344, %f345, %f343;
	ld.f32 	%f347, [%rd58+452];
	ld.f32 	%f348, [%rd60+57856];
	fma.rn.f32 	%f349, %f347, %f348, %f346;
	ld.f32 	%f350, [%rd58+456];
	ld.f32 	%f351, [%rd60+58368];
	fma.rn.f32 	%f352, %f350, %f351, %f349;
	ld.f32 	%f353, [%rd58+460];
	ld.f32 	%f354, [%rd60+58880];
	fma.rn.f32 	%f355, %f353, %f354, %f352;
	ld.f32 	%f356, [%rd58+464];
	ld.f32 	%f357, [%rd60+59392];
	fma.rn.f32 	%f358, %f356, %f357, %f355;
	ld.f32 	%f359, [%rd58+468];
	ld.f32 	%f360, [%rd60+59904];
	fma.rn.f32 	%f361, %f359, %f360, %f358;
	ld.f32 	%f362, [%rd58+472];
	ld.f32 	%f363, [%rd60+60416];
	fma.rn.f32 	%f364, %f362, %f363, %f361;
	ld.f32 	%f365, [%rd58+476];
	ld.f32 	%f366, [%rd60+60928];
	fma.rn.f32 	%f367, %f365, %f366, %f364;
	ld.f32 	%f368, [%rd58+480];
	ld.f32 	%f369, [%rd60+61440];
	fma.rn.f32 	%f370, %f368, %f369, %f367;
	ld.f32 	%f371, [%rd58+484];
	ld.f32 	%f372, [%rd60+61952];
	fma.rn.f32 	%f373, %f371, %f372, %f370;
	ld.f32 	%f374, [%rd58+488];
	ld.f32 	%f375, [%rd60+62464];
	fma.rn.f32 	%f376, %f374, %f375, %f373;
	ld.f32 	%f377, [%rd58+492];
	ld.f32 	%f378, [%rd60+62976];
	fma.rn.f32 	%f379, %f377, %f378, %f376;
	ld.f32 	%f380, [%rd58+496];
	ld.f32 	%f381, [%rd60+63488];
	fma.rn.f32 	%f382, %f380, %f381, %f379;
	ld.f32 	%f383, [%rd58+500];
	ld.f32 	%f384, [%rd60+64000];
	fma.rn.f32 	%f385, %f383, %f384, %f382;
	ld.f32 	%f386, [%rd58+504];
	ld.f32 	%f387, [%rd60+64512];
	fma.rn.f32 	%f388, %f386, %f387, %f385;
	ld.f32 	%f389, [%rd58+508];
	ld.f32 	%f390, [%rd60+65024];
	fma.rn.f32 	%f391, %f389, %f390, %f388;
	add.f32 	%f393, %f393, %f391;
	add.s32 	%r93, %r20, 8;
	mov.b32 	%r94, 1;
	// begin inline asm
	mbarrier.arrive.shared::cta.b64                             %rd51,  [%r93], %r94;    // 2. 
	// end inline asm
	add.s16 	%rs19, %rs24, 1;
	and.b16  	%rs20, %rs19, 255;
	setp.eq.s16 	%p30, %rs20, 2;
	xor.b16  	%rs21, %rs26, 2;
	selp.b16 	%rs26, %rs21, %rs26, %p30;
	selp.b16 	%rs24, 0, %rs19, %p30;
	xor.b32  	%r114, %r12, 1;
	setp.ne.s32 	%p31, %r113, %r5;
	mov.u32 	%r115, %r12;
	@%p31 bra 	$L__BB0_10;
	and.b16  	%rs22, %rs26, 4;
	setp.eq.s16 	%p43, %rs22, 0;
$L__BB0_42:
	setp.ge.s32 	%p32, %r56, %r27;
	setp.ge.s32 	%p33, %r6, %r26;
	or.pred  	%p34, %p33, %p32;
	@%p34 bra 	$L__BB0_44;
	ld.param.u64 	%rd83, [gemm_tiled_pipeline_param_2];
	mad.lo.s32 	%r95, %r27, %r6, %r56;
	cvta.to.global.u64 	%rd61, %rd83;
	mul.wide.s32 	%rd62, %r95, 4;
	add.s64 	%rd63, %rd61, %rd62;
	st.global.f32 	[%rd63], %f393;
$L__BB0_44:
	@%p43 bra 	$L__BB0_48;
	// begin inline asm
	activemask.b32 %r96;
	// end inline asm
	mov.u32 	%r98, _ZZ19gemm_tiled_pipelineE13pipelineState;
	cvt.u64.u32 	%rd64, %r98;
	cvta.shared.u64 	%rd65, %rd64;
	add.s64 	%rd66, %rd65, 32;
	match.any.sync.b64 	%r25, %rd66, %r96;
	brev.b32 	%r99, %r25;
	bfind.shiftamt.u32 	%r100, %r99;
	// begin inline asm
	mov.u32 %r97, %laneid;
	// end inline asm
	setp.ne.s32 	%p35, %r97, %r100;
	@%p35 bra 	$L__BB0_48;
	popc.b32 	%r103, %r25;
	neg.s32 	%r102, %r103;
	// begin inline asm
	fence.sc.cta;
	// end inline asm
	cvta.shared.u64 	%rd69, %rd64;
	add.s64 	%rd67, %rd69, 32;
	// begin inline asm
	atom.add.acquire.cta.u32 %r101,[%rd67],%r102;
	// end inline asm
	setp.ne.s32 	%p36, %r101, %r103;
	@%p36 bra 	$L__BB0_48;
	// begin inline asm
	mbarrier.inval.shared.b64 [%r98];
	// end inline asm
	add.s32 	%r106, %r98, 8;
	// begin inline asm
	mbarrier.inval.shared.b64 [%r106];
	// end inline asm
	add.s32 	%r107, %r98, 16;
	// begin inline asm
	mbarrier.inval.shared.b64 [%r107];
	// end inline asm
	add.s32 	%r108, %r98, 24;
	// begin inline asm
	mbarrier.inval.shared.b64 [%r108];
	// end inline asm
$L__BB0_48:
	ret;

}
	// .globl	_Z16gemm_tiled_naivePKfS0_Pfiii
.visible .entry _Z16gemm_tiled_naivePKfS0_Pfiii(
	.param .u64 .ptr .align 1 _Z16gemm_tiled_naivePKfS0_Pfiii_param_0,
	.param .u64 .ptr .align 1 _Z16gemm_tiled_naivePKfS0_Pfiii_param_1,
	.param .u64 .ptr .align 1 _Z16gemm_tiled_naivePKfS0_Pfiii_param_2,
	.param .u32 _Z16gemm_tiled_naivePKfS0_Pfiii_param_3,
	.param .u32 _Z16gemm_tiled_naivePKfS0_Pfiii_param_4,
	.param .u32 _Z16gemm_tiled_naivePKfS0_Pfiii_param_5
)
{
	.reg .pred 	%p<12>;
	.reg .b32 	%r<48>;
	.reg .b32 	%f<399>;
	.reg .b64 	%rd<13>;

	ld.param.u64 	%rd3, [_Z16gemm_tiled_naivePKfS0_Pfiii_param_0];
	ld.param.u64 	%rd4, [_Z16gemm_tiled_naivePKfS0_Pfiii_param_1];
	ld.param.u64 	%rd5, [_Z16gemm_tiled_naivePKfS0_Pfiii_param_2];
	ld.param.u32 	%r26, [_Z16gemm_tiled_naivePKfS0_Pfiii_param_3];
	ld.param.u32 	%r27, [_Z16gemm_tiled_naivePKfS0_Pfiii_param_4];
	ld.param.u32 	%r28, [_Z16gemm_tiled_naivePKfS0_Pfiii_param_5];
	mov.u32 	%r1, %tid.x;
	mov.u32 	%r2, %tid.y;
	mov.u32 	%r29, %ctaid.y;
	shl.b32 	%r3, %r29, 7;
	mov.u32 	%r30, %ctaid.x;
	shl.b32 	%r4, %r30, 7;
	setp.lt.s32 	%p1, %r28, 1;
	mov.f32 	%f398, 0f00000000;
	@%p1 bra 	$L__BB1_7;
	add.s32 	%r31, %r28, 127;
	shr.u32 	%r32, %r31, 7;
	add.s32 	%r5, %r3, %r2;
	shl.b32 	%r33, %r2, 7;
	add.s32 	%r34, %r33, %r1;
	shl.b32 	%r35, %r34, 2;
	mov.u32 	%r36, naive_shared_mem;
	add.s32 	%r6, %r36, %r35;
	add.s32 	%r7, %r4, %r1;
	shl.b32 	%r37, %r2, 9;
	add.s32 	%r8, %r36, %r37;
	shl.b32 	%r38, %r1, 2;
	add.s32 	%r39, %r36, %r38;
	add.s32 	%r9, %r39, 65536;
	neg.s32 	%r47, %r32;
	mad.lo.s32 	%r40, %r2, %r27, %r1;
	add.s32 	%r46, %r40, %r4;
	shl.b32 	%r12, %r27, 7;
	mad.lo.s32 	%r44, %r28, %r5, %r1;
	cvta.to.global.u64 	%rd1, %rd3;
	cvta.to.global.u64 	%rd2, %rd4;
	mov.f32 	%f398, 0f00000000;
	mov.u32 	%r43, %r1;
	mov.u32 	%r45, %r2;
$L__BB1_2:
	setp.ge.s32 	%p2, %r5, %r26;
	setp.ge.s32 	%p3, %r43, %r28;
	mov.f32 	%f396, 0f00000000;
	or.pred  	%p4, %p2, %p3;
	@%p4 bra 	$L__BB1_4;
	mul.wide.u32 	%rd6, %r44, 4;
	add.s64 	%rd7, %rd1, %rd6;
	ld.global.nc.f32 	%f396, [%rd7];
$L__BB1_4:
	setp.ge.s32 	%p5, %r7, %r27;
	st.shared.f32 	[%r6], %f396;
	setp.ge.s32 	%p6, %r45, %r28;
	mov.f32 	%f397, 0f00000000;
	or.pred  	%p7, %p6, %p5;
	@%p7 bra 	$L__BB1_6;
	mul.wide.s32 	%rd8, %r46, 4;
	add.s64 	%rd9, %rd2, %rd8;
	ld.global.nc.f32 	%f397, [%rd9];
$L__BB1_6:
	st.shared.f32 	[%r6+65536], %f397;
	bar.sync 	0;
	ld.shared.v4.f32 	{%f12, %f13, %f14, %f15}, [%r8];
	ld.shared.f32 	%f16, [%r9];
	fma.rn.f32 	%f17, %f12, %f16, %f398;
	ld.shared.f32 	%f18, [%r9+512];
	fma.rn.f32 	%f19, %f13, %f18, %f17;
	ld.shared.f32 	%f20, [%r9+1024];
	fma.rn.f32 	%f21, %f14, %f20, %f19;
	ld.shared.f32 	%f22, [%r9+1536];
	fma.rn.f32 	%f23, %f15, %f22, %f21;
	ld.shared.v4.f32 	{%f24, %f25, %f26, %f27}, [%r8+16];
	ld.shared.f32 	%f28, [%r9+2048];
	fma.rn.f32 	%f29, %f24, %f28, %f23;
	ld.shared.f32 	%f30, [%r9+2560];
	fma.rn.f32 	%f31, %f25, %f30, %f29;
	ld.shared.f32 	%f32, [%r9+3072];
	fma.rn.f32 	%f33, %f26, %f32, %f31;
	ld.shared.f32 	%f34, [%r9+3584];
	fma.rn.f32 	%f35, %f27, %f34, %f33;
	ld.shared.v4.f32 	{%f36, %f37, %f38, %f39}, [%r8+32];
	ld.shared.f32 	%f40, [%r9+4096];
	fma.rn.f32 	%f41, %f36, %f40, %f35;
	ld.shared.f32 	%f42, [%r9+4608];
	fma.rn.f32 	%f43, %f37, %f42, %f41;
	ld.shared.f32 	%f44, [%r9+5120];
	fma.rn.f32 	%f45, %f38, %f44, %f43;
	ld.shared.f32 	%f46, [%r9+5632];
	fma.rn.f32 	%f47, %f39, %f46, %f45;
	ld.shared.v4.f32 	{%f48, %f49, %f50, %f51}, [%r8+48];
	ld.shared.f32 	%f52, [%r9+6144];
	fma.rn.f32 	%f53, %f48, %f52, %f47;
	ld.shared.f32 	%f54, [%r9+6656];
	fma.rn.f32 	%f55, %f49, %f54, %f53;
	ld.shared.f32 	%f56, [%r9+7168];
	fma.rn.f32 	%f57, %f50, %f56, %f55;
	ld.shared.f32 	%f58, [%r9+7680];
	fma.rn.f32 	%f59, %f51, %f58, %f57;
	ld.shared.v4.f32 	{%f60, %f61, %f62, %f63}, [%r8+64];
	ld.shared.f32 	%f64, [%r9+8192];
	fma.rn.f32 	%f65, %f60, %f64, %f59;
	ld.shared.f32 	%f66, [%r9+8704];
	fma.rn.f32 	%f67, %f61, %f66, %f65;
	ld.shared.f32 	%f68, [%r9+9216];
	fma.rn.f32 	%f69, %f62, %f68, %f67;
	ld.shared.f32 	%f70, [%r9+9728];
	fma.rn.f32 	%f71, %f63, %f70, %f69;
	ld.shared.v4.f32 	{%f72, %f73, %f74, %f75}, [%r8+80];
	ld.shared.f32 	%f76, [%r9+10240];
	fma.rn.f32 	%f77, %f72, %f76, %f71;
	ld.shared.f32 	%f78, [%r9+10752];
	fma.rn.f32 	%f79, %f73, %f78, %f77;
	ld.shared.f32 	%f80, [%r9+11264];
	fma.rn.f32 	%f81, %f74, %f80, %f79;
	ld.shared.f32 	%f82, [%r9+11776];
	fma.rn.f32 	%f83, %f75, %f82, %f81;
	ld.shared.v4.f32 	{%f84, %f85, %f86, %f87}, [%r8+96];
	ld.shared.f32 	%f88, [%r9+12288];
	fma.rn.f32 	%f89, %f84, %f88, %f83;
	ld.shared.f32 	%f90, [%r9+12800];
	fma.rn.f32 	%f91, %f85, %f90, %f89;
	ld.shared.f32 	%f92, [%r9+13312];
	fma.rn.f32 	%f93, %f86, %f92, %f91;
	ld.shared.f32 	%f94, [%r9+13824];
	fma.rn.f32 	%f95, %f87, %f94, %f93;
	ld.shared.v4.f32 	{%f96, %f97, %f98, %f99}, [%r8+112];
	ld.shared.f32 	%f100, [%r9+14336];
	fma.rn.f32 	%f101, %f96, %f100, %f95;
	ld.shared.f32 	%f102, [%r9+14848];
	fma.rn.f32 	%f103, %f97, %f102, %f101;
	ld.shared.f32 	%f104, [%r9+15360];
	fma.rn.f32 	%f105, %f98, %f104, %f103;
	ld.shared.f32 	%f106, [%r9+15872];
	fma.rn.f32 	%f107, %f99, %f106, %f105;
	ld.shared.v4.f32 	{%f108, %f109, %f110, %f111}, [%r8+128];
	ld.shared.f32 	%f112, [%r9+16384];
	fma.rn.f32 	%f113, %f108, %f112, %f107;
	ld.shared.f32 	%f114, [%r9+16896];
	fma.rn.f32 	%f115, %f109, %f114, %f113;
	ld.shared.f32 	%f116, [%r9+17408];
	fma.rn.f32 	%f117, %f110, %f116, %f115;
	ld.shared.f32 	%f118, [%r9+17920];
	fma.rn.f32 	%f119, %f111, %f118, %f117;
	ld.shared.v4.f32 	{%f120, %f121, %f122, %f123}, [%r8+144];
	ld.shared.f32 	%f124, [%r9+18432];
	fma.rn.f32 	%f125, %f120, %f124, %f119;
	ld.shared.f32 	%f126, [%r9+18944];
	fma.rn.f32 	%f127, %f121, %f126, %f125;
	ld.shared.f32 	%f128, [%r9+19456];
	fma.rn.f32 	%f129, %f122, %f128, %f127;
	ld.shared.f32 	%f130, [%r9+19968];
	fma.rn.f32 	%f131, %f123, %f130, %f129;
	ld.shared.v4.f32 	{%f132, %f133, %f134, %f135}, [%r8+160];
	ld.shared.f32 	%f136, [%r9+20480];
	fma.rn.f32 	%f137, %f132, %f136, %f131;
	ld.shared.f32 	%f138, [%r9+20992];
	fma.rn.f32 	%f139, %f133, %f138, %f137;
	ld.shared.f32 	%f140, [%r9+21504];
	fma.rn.f32 	%f141, %f134, %f140, %f139;
	ld.shared.f32 	%f142, [%r9+22016];
	fma.rn.f32 	%f143, %f135, %f142, %f141;
	ld.shared.v4.f32 	{%f144, %f145, %f146, %f147}, [%r8+176];
	ld.shared.f32 	%f148, [%r9+22528];
	fma.rn.f32 	%f149, %f144, %f148, %f143;
	ld.shared.f32 	%f150, [%r9+23040];
	fma.rn.f32 	%f151, %f145, %f150, %f149;
	ld.shared.f32 	%f152, [%r9+23552];
	fma.rn.f32 	%f153, %f146, %f152, %f151;
	ld.shared.f32 	%f154, [%r9+24064];
	fma.rn.f32 	%f155, %f147, %f154, %f153;
	ld.shared.v4.f32 	{%f156, %f157, %f158, %f159}, [%r8+192];
	ld.shared.f32 	%f160, [%r9+24576];
	fma.rn.f32 	%f161, %f156, %f160, %f155;
	ld.shared.f32 	%f162, [%r9+25088];
	fma.rn.f32 	%f163, %f157, %f162, %f161;
	ld.shared.f32 	%f164, [%r9+25600];
	fma.rn.f32 	%f165, %f158, %f164, %f163;
	ld.shared.f32 	%f166, [%r9+26112];
	fma.rn.f32 	%f167, %f159, %f166, %f165;
	ld.shared.v4.f32 	{%f168, %f169, %f170, %f171}, [%r8+208];
	ld.shared.f32 	%f172, [%r9+26624];
	fma.rn.f32 	%f173, %f168, %f172, %f167;
	ld.shared.f32 	%f174, [%r9+27136];
	fma.rn.f32 	%f175, %f169, %f174, %f173;
	ld.shared.f32 	%f176, [%r9+27648];
	fma.rn.f32 	%f177, %f170, %f176, %f175;
	ld.shared.f32 	%f178, [%r9+28160];
	fma.rn.f32 	%f179, %f171, %f178, %f177;
	ld.shared.v4.f32 	{%f180, %f181, %f182, %f183}, [%r8+224];
	ld.shared.f32 	%f184, [%r9+28672];
	fma.rn.f32 	%f185, %f180, %f184, %f179;
	ld.shared.f32 	%f186, [%r9+29184];
	fma.rn.f32 	%f187, %f181, %f186, %f185;
	ld.shared.f32 	%f188, [%r9+29696];
	fma.rn.f32 	%f189, %f182, %f188, %f187;
	ld.shared.f32 	%f190, [%r9+30208];
	fma.rn.f32 	%f191, %f183, %f190, %f189;
	ld.shared.v4.f32 	{%f192, %f193, %f194, %f195}, [%r8+240];
	ld.shared.f32 	%f196, [%r9+30720];
	fma.rn.f32 	%f197, %f192, %f196, %f191;
	ld.shared.f32 	%f198, [%r9+31232];
	fma.rn.f32 	%f199, %f193, %f198, %f197;
	ld.shared.f32 	%f200, [%r9+31744];
	fma.rn.f32 	%f201, %f194, %f200, %f199;
	ld.shared.f32 	%f202, [%r9+32256];
	fma.rn.f32 	%f203, %f195, %f202, %f201;
	ld.shared.v4.f32 	{%f204, %f205, %f206, %f207}, [%r8+256];
	ld.shared.f32 	%f208, [%r9+32768];
	fma.rn.f32 	%f209, %f204, %f208, %f203;
	ld.shared.f32 	%f210, [%r9+33280];
	fma.rn.f32 	%f211, %f205, %f210, %f209;
	ld.shared.f32 	%f212, [%r9+33792];
	fma.rn.f32 	%f213, %f206, %f212, %f211;
	ld.shared.f32 	%f214, [%r9+34304];
	fma.rn.f32 	%f215, %f207, %f214, %f213;
	ld.shared.v4.f32 	{%f216, %f217, %f218, %f219}, [%r8+272];
	ld.shared.f32 	%f220, [%r9+34816];
	fma.rn.f32 	%f221, %f216, %f220, %f215;
	ld.shared.f32 	%f222, [%r9+35328];
	fma.rn.f32 	%f223, %f217, %f222, %f221;
	ld.shared.f32 	%f224, [%r9+35840];
	fma.rn.f32 	%f225, %f218, %f224, %f223;
	ld.shared.f32 	%f226, [%r9+36352];
	fma.rn.f32 	%f227, %f219, %f226, %f225;
	ld.shared.v4.f32 	{%f228, %f229, %f230, %f231}, [%r8+288];
	ld.shared.f32 	%f232, [%r9+36864];
	fma.rn.f32 	%f233, %f228, %f232, %f227;
	ld.shared.f32 	%f234, [%r9+37376];
	fma.rn.f32 	%f235, %f229, %f234, %f233;
	ld.shared.f32 	%f236, [%r9+37888];
	fma.rn.f32 	%f237, %f230, %f236, %f235;
	ld.shared.f32 	%f238, [%r9+38400];
	fma.rn.f32 	%f239, %f231, %f238, %f237;
	ld.shared.v4.f32 	{%f240, %f241, %f242, %f243}, [%r8+304];
	ld.shared.f32 	%f244, [%r9+38912];
	fma.rn.f32 	%f245, %f240, %f244, %f239;
	ld.shared.f32 	%f246, [%r9+39424];
	fma.rn.f32 	%f247, %f241, %f246, %f245;
	ld.shared.f32 	%f248, [%r9+39936];
	fma.rn.f32 	%f249, %f242, %f248, %f247;
	ld.shared.f32 	%f250, [%r9+40448];
	fma.rn.f32 	%f251, %f243, %f250, %f249;
	ld.shared.v4.f32 	{%f252, %f253, %f254, %f255}, [%r8+320];
	ld.shared.f32 	%f256, [%r9+40960];
	fma.rn.f32 	%f257, %f252, %f256, %f251;
	ld.shared.f32 	%f258, [%r9+41472];
	fma.rn.f32 	%f259, %f253, %f258, %f257;
	ld.shared.f32 	%f260, [%r9+41984];
	fma.rn.f32 	%f261, %f254, %f260, %f259;
	ld.shared.f32 	%f262, [%r9+42496];
	fma.rn.f32 	%f263, %f255, %f262, %f261;
	ld.shared.v4.f32 	{%f264, %f265, %f266, %f267}, [%r8+336];
	ld.shared.f32 	%f268, [%r9+43008];
	fma.rn.f32 	%f269, %f264, %f268, %f263;
	ld.shared.f32 	%f270, [%r9+43520];
	fma.rn.f32 	%f271, %f265, %f270, %f269;
	ld.shared.f32 	%f272, [%r9+44032];
	fma.rn.f32 	%f273, %f266, %f272, %f271;
	ld.shared.f32 	%f274, [%r9+44544];
	fma.rn.f32 	%f275, %f267, %f274, %f273;
	ld.shared.v4.f32 	{%f276, %f277, %f278, %f279}, [%r8+352];
	ld.shared.f32 	%f280, [%r9+45056];
	fma.rn.f32 	%f281, %f276, %f280, %f275;
	ld.shared.f32 	%f282, [%r9+45568];
	fma.rn.f32 	%f283, %f277, %f282, %f281;
	ld.shared.f32 	%f284, [%r9+46080];
	fma.rn.f32 	%f285, %f278, %f284, %f283;
	ld.shared.f32 	%f286, [%r9+46592];
	fma.rn.f32 	%f287, %f279, %f286, %f285;
	ld.shared.v4.f32 	{%f288, %f289, %f290, %f291}, [%r8+368];
	ld.shared.f32 	%f292, [%r9+47104];
	fma.rn.f32 	%f293, %f288, %f292, %f287;
	ld.shared.f32 	%f294, [%r9+47616];
	fma.rn.f32 	%f295, %f289, %f294, %f293;
	ld.shared.f32 	%f296, [%r9+48128];
	fma.rn.f32 	%f297, %f290, %f296, %f295;
	ld.shared.f32 	%f298, [%r9+48640];
	fma.rn.f32 	%f299, %f291, %f298, %f297;
	ld.shared.v4.f32 	{%f300, %f301, %f302, %f303}, [%r8+384];
	ld.shared.f32 	%f304, [%r9+49152];
	fma.rn.f32 	%f305, %f300, %f304, %f299;
	ld.shared.f32 	%f306, [%r9+49664];
	fma.rn.f32 	%f307, %f301, %f306, %f305;
	ld.shared.f32 	%f308, [%r9+50176];
	fma.rn.f32 	%f309, %f302, %f308, %f307;
	ld.shared.f32 	%f310, [%r9+50688];
	fma.rn.f32 	%f311, %f303, %f310, %f309;
	ld.shared.v4.f32 	{%f312, %f313, %f314, %f315}, [%r8+400];
	ld.shared.f32 	%f316, [%r9+51200];
	fma.rn.f32 	%f317, %f312, %f316, %f311;
	ld.shared.f32 	%f318, [%r9+51712];
	fma.rn.f32 	%f319, %f313, %f318, %f317;
	ld.shared.f32 	%f320, [%r9+52224];
	fma.rn.f32 	%f321, %f314, %f320, %f319;
	ld.shared.f32 	%f322, [%r9+52736];
	fma.rn.f32 	%f323, %f315, %f322, %f321;
	ld.shared.v4.f32 	{%f324, %f325, %f326, %f327}, [%r8+416];
	ld.shared.f32 	%f328, [%r9+53248];
	fma.rn.f32 	%f329, %f324, %f328, %f323;
	ld.shared.f32 	%f330, [%r9+53760];
	fma.rn.f32 	%f331, %f325, %f330, %f329;
	ld.shared.f32 	%f332, [%r9+54272];
	fma.rn.f32 	%f333, %f326, %f332, %f331;
	ld.shared.f32 	%f334, [%r9+54784];
	fma.rn.f32 	%f335, %f327, %f334, %f333;
	ld.shared.v4.f32 	{%f336, %f337, %f338, %f339}, [%r8+432];
	ld.shared.f32 	%f340, [%r9+55296];
	fma.rn.f32 	%f341, %f336, %f340, %f335;
	ld.shared.f32 	%f342, [%r9+55808];
	fma.rn.f32 	%f343, %f337, %f342, %f341;
	ld.shared.f32 	%f344, [%r9+56320];
	fma.rn.f32 	%f345, %f338, %f344, %f343;
	ld.shared.f32 	%f346, [%r9+56832];
	fma.rn.f32 	%f347, %f339, %f346, %f345;
	ld.shared.v4.f32 	{%f348, %f349, %f350, %f351}, [%r8+448];
	ld.shared.f32 	%f352, [%r9+57344];
	fma.rn.f32 	%f353, %f348, %f352, %f347;
	ld.shared.f32 	%f354, [%r9+57856];
	fma.rn.f32 	%f355, %f349, %f354, %f353;
	ld.shared.f32 	%f356, [%r9+58368];
	fma.rn.f32 	%f357, %f350, %f356, %f355;
	ld.shared.f32 	%f358, [%r9+58880];
	fma.rn.f32 	%f359, %f351, %f358, %f357;
	ld.shared.v4.f32 	{%f360, %f361, %f362, %f363}, [%r8+464];
	ld.shared.f32 	%f364, [%r9+59392];
	fma.rn.f32 	%f365, %f360, %f364, %f359;
	ld.shared.f32 	%f366, [%r9+59904];
	fma.rn.f32 	%f367, %f361, %f366, %f365;
	ld.shared.f32 	%f368, [%r9+60416];
	fma.rn.f32 	%f369, %f362, %f368, %f367;
	ld.shared.f32 	%f370, [%r9+60928];
	fma.rn.f32 	%f371, %f363, %f370, %f369;
	ld.shared.v4.f32 	{%f372, %f373, %f374, %f375}, [%r8+480];
	ld.shared.f32 	%f376, [%r9+61440];
	fma.rn.f32 	%f377, %f372, %f376, %f371;
	ld.shared.f32 	%f378, [%r9+61952];
	fma.rn.f32 	%f379, %f373, %f378, %f377;
	ld.shared.f32 	%f380, [%r9+62464];
	fma.rn.f32 	%f381, %f374, %f380, %f379;
	ld.shared.f32 	%f382, [%r9+62976];
	fma.rn.f32 	%f383, %f375, %f382, %f381;
	ld.shared.v4.f32 	{%f384, %f385, %f386, %f387}, [%r8+496];
	ld.shared.f32 	%f388, [%r9+63488];
	fma.rn.f32 	%f389, %f384, %f388, %f383;
	ld.shared.f32 	%f390, [%r9+64000];
	fma.rn.f32 	%f391, %f385, %f390, %f389;
	ld.shared.f32 	%f392, [%r9+64512];
	fma.rn.f32 	%f393, %f386, %f392, %f391;
	ld.shared.f32 	%f394, [%r9+65024];
	fma.rn.f32 	%f398, %f387, %f394, %f393;
	bar.sync 	0;
	add.s32 	%r47, %r47, 1;
	setp.ne.s32 	%p8, %r47, 0;
	add.s32 	%r46, %r46, %r12;
	add.s32 	%r45, %r45, 128;
	add.s32 	%r44, %r44, 128;
	add.s32 	%r43, %r43, 128;
	@%p8 bra 	$L__BB1_2;
$L__BB1_7:
	add.s32 	%r24, %r3, %r2;
	add.s32 	%r25, %r4, %r1;
	setp.ge.s32 	%p9, %r24, %r26;
	setp.ge.s32 	%p10, %r25, %r27;
	or.pred  	%p11, %p9, %p10;
	@%p11 bra 	$L__BB1_9;
	mad.lo.s32 	%r42, %r27, %r24, %r25;
	cvta.to.global.u64 	%rd10, %rd5;
	mul.wide.s32 	%rd11, %r42, 4;
	add.s64 	%rd12, %rd10, %rd11;
	st.global.f32 	[%rd12], %f398;
$L__BB1_9:
	ret;

}


// ===== COMPILED SASS (sm_100) =====

	.target	sm_100

	.elftype	@"ET_EXEC"


//--------------------- .note.nv.tkinfo           --------------------------
	.section	.note.nv.tkinfo,"",@"SHT_NOTE"
	.sectionflags	@"SHF_NOTE_NV_TKINFO"
	.tkinfo
        /*0018*/ 	.word	0x00000002
        /*0030*/ 	.string	""
        /*0030*/ 	.string	"ptxas"
        /*0030*/ 	.string	"Cuda compilation tools, release 13.0, V13.0.88"
        /*0030*/ 	.string	"Build cuda_13.0.r13.0/compiler.36424714_0"
        /*0030*/ 	.string	"-arch sm_100 -m 64 "



//--------------------- .note.nv.cuinfo           --------------------------
	.section	.note.nv.cuinfo,"",@"SHT_NOTE"
	.sectionflags	@"SHF_NOTE_NV_CUINFO"
        /*0018*/ 	.short	0x0002
        /*001a*/ 	.short	0x0064
        /*001c*/ 	.short	0x0082
	.zero		2


//--------------------- .nv.info                  --------------------------
	.section	.nv.info,"",@"SHT_CUDA_INFO"
	.align	4


	//----- nvinfo : EIATTR_REGCOUNT
	.align		4
        /*0000*/ 	.byte	0x04, 0x2f
        /*0002*/ 	.short	(.L_1 - .L_0)
	.align		4
.L_0:
        /*0004*/ 	.word	index@(gemm_tiled_pipeline)
        /*0008*/ 	.word	0x0000001f


	//----- nvinfo : EIATTR_FRAME_SIZE
	.align		4
.L_1:
        /*000c*/ 	.byte	0x04, 0x11
        /*000e*/ 	.short	(.L_3 - .L_2)
	.align		4
.L_2:
        /*0010*/ 	.word	index@(gemm_tiled_pipeline)
        /*0014*/ 	.word	0x00000020


	//----- nvinfo : EIATTR_REGCOUNT
	.align		4
.L_3:
        /*0018*/ 	.byte	0x04, 0x2f
        /*001a*/ 	.short	(.L_5 - .L_4)
	.align		4
.L_4:
        /*001c*/ 	.word	index@(_Z16gemm_tiled_naivePKfS0_Pfiii)
        /*0020*/ 	.word	0x0000001f


	//----- nvinfo : EIATTR_FRAME_SIZE
	.align		4
.L_5:
        /*0024*/ 	.byte	0x04, 0x11
        /*0026*/ 	.short	(.L_7 - .L_6)
	.align		4
.L_6:
        /*0028*/ 	.word	index@(_Z16gemm_tiled_naivePKfS0_Pfiii)
        /*002c*/ 	.word	0x00000000


	//----- nvinfo : EIATTR_MIN_STACK_SIZE
	.align		4
.L_7:
        /*0030*/ 	.byte	0x04, 0x12
        /*0032*/ 	.short	(.L_9 - .L_8)
	.align		4
.L_8:
        /*0034*/ 	.word	index@(_Z16gemm_tiled_naivePKfS0_Pfiii)
        /*0038*/ 	.word	0x00000000


	//----- nvinfo : EIATTR_MIN_STACK_SIZE
	.align		4
.L_9:
        /*003c*/ 	.byte	0x04, 0x12
        /*003e*/ 	.short	(.L_11 - .L_10)
	.align		4
.L_10:
        /*0040*/ 	.word	index@(gemm_tiled_pipeline)
        /*0044*/ 	.word	0x00000020
.L_11:


//--------------------- .nv.compat                --------------------------
	.section	.nv.compat,"",@"SHT_CUDA_COMPAT_INFO"
	.align	4
        /*0000*/ 	.byte	0x02, 0x09, 0x00, 0x00, 0x02, 0x02, 0x01, 0x00, 0x02, 0x05, 0x05, 0x00, 0x03, 0x07, 0x01, 0x01
        /*0010*/ 	.byte	0x02, 0x03, 0x00, 0x00, 0x02, 0x06, 0x01, 0x00, 0x04, 0x0b, 0x08, 0x00, 0x09, 0x00, 0x00, 0x00
        /*0020*/ 	.byte	0x00, 0x00, 0x00, 0x00


//--------------------- .nv.info._Z16gemm_tiled_naivePKfS0_Pfiii --------------------------
	.section	.nv.info._Z16gemm_tiled_naivePKfS0_Pfiii,"",@"SHT_CUDA_INFO"
	.sectionflags	@""
	.align	4


	//----- nvinfo : EIATTR_CUDA_API_VERSION
	.align		4
        /*0000*/ 	.byte	0x04, 0x37
        /*0002*/ 	.short	(.L_13 - .L_12)
.L_12:
        /*0004*/ 	.word	0x00000082


	//----- nvinfo : EIATTR_KPARAM_INFO
	.align		4
.L_13:
        /*0008*/ 	.byte	0x04, 0x17
        /*000a*/ 	.short	(.L_15 - .L_14)
.L_14:
        /*000c*/ 	.word	0x00000000
        /*0010*/ 	.short	0x0005
        /*0012*/ 	.short	0x0020
        /*0014*/ 	.byte	0x00, 0xf0, 0x11, 0x00


	//----- nvinfo : EIATTR_KPARAM_INFO
	.align		4
.L_15:
        /*0018*/ 	.byte	0x04, 0x17
        /*001a*/ 	.short	(.L_17 - .L_16)
.L_16:
        /*001c*/ 	.word	0x00000000
        /*0020*/ 	.short	0x0004
        /*0022*/ 	.short	0x001c
        /*0024*/ 	.byte	0x00, 0xf0, 0x11, 0x00


	//----- nvinfo : EIATTR_KPARAM_INFO
	.align		4
.L_17:
        /*0028*/ 	.byte	0x04, 0x17
        /*002a*/ 	.short	(.L_19 - .L_18)
.L_18:
        /*002c*/ 	.word	0x00000000
        /*0030*/ 	.short	0x0003
        /*0032*/ 	.short	0x0018
        /*0034*/ 	.byte	0x00, 0xf0, 0x11, 0x00


	//----- nvinfo : EIATTR_KPARAM_INFO
	.align		4
.L_19:
        /*0038*/ 	.byte	0x04, 0x17
        /*003a*/ 	.short	(.L_21 - .L_20)
.L_20:
        /*003c*/ 	.word	0x00000000
        /*0040*/ 	.short	0x0002
        /*0042*/ 	.short	0x0010
        /*0044*/ 	.byte	0x00, 0xf5, 0x21, 0x00


	//----- nvinfo : EIATTR_KPARAM_INFO
	.align		4
.L_21:
        /*0048*/ 	.byte	0x04, 0x17
        /*004a*/ 	.short	(.L_23 - .L_22)
.L_22:
        /*004c*/ 	.word	0x00000000
        /*0050*/ 	.short	0x0001
        /*0052*/ 	.short	0x0008
        /*0054*/ 	.byte	0x00, 0xf5, 0x21, 0x00


	//----- nvinfo : EIATTR_KPARAM_INFO
	.align		4
.L_23:
        /*0058*/ 	.byte	0x04, 0x17
        /*005a*/ 	.short	(.L_25 - .L_24)
.L_24:
        /*005c*/ 	.word	0x00000000
        /*0060*/ 	.short	0x0000
        /*0062*/ 	.short	0x0000
        /*0064*/ 	.byte	0x00, 0xf5, 0x21, 0x00


	//----- nvinfo : EIATTR_SPARSE_MMA_MASK
	.align		4
.L_25:
        /*0068*/ 	.byte	0x03, 0x50
        /*006a*/ 	.short	0x0000


	//----- nvinfo : EIATTR_MAXREG_COUNT
	.align		4
        /*006c*/ 	.byte	0x03, 0x1b
        /*006e*/ 	.short	0x00ff


	//----- nvinfo : EIATTR_NUM_BARRIERS
	.align		4
        /*0070*/ 	.byte	0x02, 0x4c
        /*0072*/ 	.byte	0x01
	.zero		1


	//----- nvinfo : EIATTR_MERCURY_ISA_VERSION
	.align		4
        /*0074*/ 	.byte	0x03, 0x5f
        /*0076*/ 	.short	0x0101


	//----- nvinfo : EIATTR_VRC_CTA_INIT_COUNT
	.align		4
        /*0078*/ 	.byte	0x02, 0x4a
	.zero		1
	.zero		1


	//----- nvinfo : EIATTR_EXIT_INSTR_OFFSETS
	.align		4
        /*007c*/ 	.byte	0x04, 0x1c
        /*007e*/ 	.short	(.L_27 - .L_26)


	//   ....[0]....
.L_26:
        /*0080*/ 	.word	0x000015c0


	//   ....[1]....
        /*0084*/ 	.word	0x00001610


	//----- nvinfo : EIATTR_CBANK_PARAM_SIZE
	.align		4
.L_27:
        /*0088*/ 	.byte	0x03, 0x19
        /*008a*/ 	.short	0x0024


	//----- nvinfo : EIATTR_PARAM_CBANK
	.align		4
        /*008c*/ 	.byte	0x04, 0x0a
        /*008e*/ 	.short	(.L_29 - .L_28)
	.align		4
.L_28:
        /*0090*/ 	.word	index@(.nv.constant0._Z16gemm_tiled_naivePKfS0_Pfiii)
        /*0094*/ 	.short	0x0380
        /*0096*/ 	.short	0x0024


	//----- nvinfo : EIATTR_SW_WAR
	.align		4
.L_29:
        /*0098*/ 	.byte	0x04, 0x36
        /*009a*/ 	.short	(.L_31 - .L_30)
.L_30:
        /*009c*/ 	.word	0x00000008
.L_31:


//--------------------- .nv.info.gemm_tiled_pipeline --------------------------
	.section	.nv.info.gemm_tiled_pipeline,"",@"SHT_CUDA_INFO"
	.sectionflags	@""
	.align	4


	//----- nvinfo : EIATTR_CUDA_API_VERSION
	.align		4
        /*0000*/ 	.byte	0x04, 0x37
        /*0002*/ 	.short	(.L_33 - .L_32)
.L_32:
        /*0004*/ 	.word	0x00000082


	//----- nvinfo : EIATTR_KPARAM_INFO
	.align		4
.L_33:
        /*0008*/ 	.byte	0x04, 0x17
        /*000a*/ 	.short	(.L_35 - .L_34)
.L_34:
        /*000c*/ 	.word	0x00000000
        /*0010*/ 	.short	0x0005
        /*0012*/ 	.short	0x0020
        /*0014*/ 	.byte	0x00, 0xf0, 0x11, 0x00


	//----- nvinfo : EIATTR_KPARAM_INFO
	.align		4
.L_35:
        /*0018*/ 	.byte	0x04, 0x17
        /*001a*/ 	.short	(.L_37 - .L_36)
.L_36:
        /*001c*/ 	.word	0x00000000
        /*0020*/ 	.short	0x0004
        /*0022*/ 	.short	0x001c
        /*0024*/ 	.byte	0x00, 0xf0, 0x11, 0x00


	//----- nvinfo : EIATTR_KPARAM_INFO
	.align		4
.L_37:
        /*0028*/ 	.byte	0x04, 0x17
        /*002a*/ 	.short	(.L_39 - .L_38)
.L_38:
        /*002c*/ 	.word	0x00000000
        /*0030*/ 	.short	0x0003
        /*0032*/ 	.short	0x0018
        /*0034*/ 	.byte	0x00, 0xf0, 0x11, 0x00


	//----- nvinfo : EIATTR_KPARAM_INFO
	.align		4
.L_39:
        /*0038*/ 	.byte	0x04, 0x17
        /*003a*/ 	.short	(.L_41 - .L_40)
.L_40:
        /*003c*/ 	.word	0x00000000
        /*0040*/ 	.short	0x0002
        /*0042*/ 	.short	0x0010
        /*0044*/ 	.byte	0x00, 0xf5, 0x21, 0x00


	//----- nvinfo : EIATTR_KPARAM_INFO
	.align		4
.L_41:
        /*0048*/ 	.byte	0x04, 0x17
        /*004a*/ 	.short	(.L_43 - .L_42)
.L_42:
        /*004c*/ 	.word	0x00000000
        /*0050*/ 	.short	0x0001
        /*0052*/ 	.short	0x0008
        /*0054*/ 	.byte	0x00, 0xf5, 0x21, 0x00


	//----- nvinfo : EIATTR_KPARAM_INFO
	.align		4
.L_43:
        /*0058*/ 	.byte	0x04, 0x17
        /*005a*/ 	.short	(.L_45 - .L_44)
.L_44:
        /*005c*/ 	.word	0x00000000
        /*0060*/ 	.short	0x0000
        /*0062*/ 	.short	0x0000
        /*0064*/ 	.byte	0x00, 0xf5, 0x21, 0x00


	//----- nvinfo : EIATTR_SPARSE_MMA_MASK
	.align		4
.L_45:
        /*0068*/ 	.byte	0x03, 0x50
        /*006a*/ 	.short	0x0000


	//----- nvinfo : EIATTR_MAXREG_COUNT
	.align		4
        /*006c*/ 	.byte	0x03, 0x1b
        /*006e*/ 	.short	0x00ff


	//----- nvinfo : EIATTR_NUM_BARRIERS
	.align		4
        /*0070*/ 	.byte	0x02, 0x4c
        /*0072*/ 	.byte	0x01
	.zero		1


	//----- nvinfo : EIATTR_MERCURY_ISA_VERSION
	.align		4
        /*0074*/ 	.byte	0x03, 0x5f
        /*0076*/ 	.short	0x0101


	//----- nvinfo : EIATTR_COOP_GROUP_MASK_REGIDS
	.align		4
        /*0078*/ 	.byte	0x04, 0x29
        /*007a*/ 	.short	(.L_47 - .L_46)


	//   ....[0]....
.L_46:
        /*007c*/ 	.word	0xffffffff


	//   ....[1]....
        /*0080*/ 	.word	0xffffffff


	//   ....[2]....
        /*0084*/ 	.word	0x05000007


	//----- nvinfo : EIATTR_COOP_GROUP_INSTR_OFFSETS
	.align		4
.L_47:
        /*0088*/ 	.byte	0x04, 0x28
        /*008a*/ 	.short	(.L_49 - .L_48)


	//   ....[0]....
.L_48:
        /*008c*/ 	.word	0x00000430


	//   ....[1]....
        /*0090*/ 	.word	0x000005a0


	//   ....[2]....
        /*0094*/ 	.word	0x00002a00


	//----- nvinfo : EIATTR_VRC_CTA_INIT_COUNT
	.align		4
.L_49:
        /*0098*/ 	.byte	0x02, 0x4a
	.zero		1
	.zero		1


	//----- nvinfo : EIATTR_MBARRIER_INSTR_OFFSETS
	.align		4
        /*009c*/ 	.byte	0x04, 0x39
        /*009e*/ 	.short	(.L_51 - .L_50)


	//   ....[0]....
.L_50:
        /*00a0*/ 	.word	0x00000370
        /*00a4*/ 	.word	0x000000ff
        /*00a8*/ 	.word	0x00000008
        /*00ac*/ 	.short	0x0100
        /*00ae*/ 	.byte	0x07
	.zero		1


	//   ....[1]....
        /*00b0*/ 	.word	0x00000380
        /*00b4*/ 	.word	0x000000ff
        /*00b8*/ 	.word	0x00000000
        /*00bc*/ 	.short	0x0100
        /*00be*/ 	.byte	0x07
	.zero		1


	//   ....[2]....
        /*00c0*/ 	.word	0x00000390
        /*00c4*/ 	.word	0x000000ff
        /*00c8*/ 	.word	0x00000018
        /*00cc*/ 	.short	0x0100
        /*00ce*/ 	.byte	0x07
	.zero		1


	//   ....[3]....
        /*00d0*/ 	.word	0x000003a0
        /*00d4*/ 	.word	0x000000ff
        /*00d8*/ 	.word	0x00000010
        /*00dc*/ 	.short	0x0100
        /*00de*/ 	.byte	0x07
	.zero		1


	//   ....[4]....
        /*00e0*/ 	.word	0x00000730
        /*00e4*/ 	.word	0x000000ff
        /*00e8*/ 	.word	0x00000008
        /*00ec*/ 	.short	0x010a
        /*00ee*/ 	.byte	0x06
	.zero		1


	//   ....[5]....
        /*00f0*/ 	.word	0x000008c0
        /*00f4*/ 	.word	0x000000ff
        /*00f8*/ 	.word	0x00000008
        /*00fc*/ 	.short	0x010a
        /*00fe*/ 	.byte	0x06
	.zero		1


	//   ....[6]....
        /*0100*/ 	.word	0x00000cb0
        /*0104*/ 	.word	0x000000ff
        /*0108*/ 	.word	0x00000000
        /*010c*/ 	.short	0x0107
        /*010e*/ 	.byte	0x06
	.zero		1


	//   ....[7]....
        /*0110*/ 	.word	0x00000d00
        /*0114*/ 	.word	0x000000ff
        /*0118*/ 	.word	0x00000000
        /*011c*/ 	.short	0x0101
        /*011e*/ 	.byte	0x06
	.zero		1


	//   ....[8]....
        /*0120*/ 	.word	0x00000e10
        /*0124*/ 	.word	0x00000002
        /*0128*/ 	.word	0x00000000
        /*012c*/ 	.short	0x010a
        /*012e*/ 	.byte	0xff
	.zero		1


	//   ....[9]....
        /*0130*/ 	.word	0x00000f90
        /*0134*/ 	.word	0x00000002
        /*0138*/ 	.word	0x00000000
        /*013c*/ 	.short	0x010a
        /*013e*/ 	.byte	0xff
	.zero		1


	//   ....[10]....
        /*0140*/ 	.word	0x000027e0
        /*0144*/ 	.word	0x00000002
        /*0148*/ 	.word	0x00000008
        /*014c*/ 	.short	0x0101
        /*014e*/ 	.byte	0xff
	.zero		1


	//   ....[11]....
        /*0150*/ 	.word	0x00002b00
        /*0154*/ 	.word	0x00000006
        /*0158*/ 	.word	0x00000000
        /*015c*/ 	.short	0x0108
        /*015e*/ 	.byte	0xff
	.zero		1


	//   ....[12]....
        /*0160*/ 	.word	0x00002b10
        /*0164*/ 	.word	0x00000006
        /*0168*/ 	.word	0x00000008
        /*016c*/ 	.short	0x0108
        /*016e*/ 	.byte	0xff
	.zero		1


	//   ....[13]....
        /*0170*/ 	.word	0x00002b20
        /*0174*/ 	.word	0x00000006
        /*0178*/ 	.word	0x00000010
        /*017c*/ 	.short	0x0108
        /*017e*/ 	.byte	0xff
	.zero		1


	//   ....[14]....
        /*0180*/ 	.word	0x00002b30
        /*0184*/ 	.word	0x00000006
        /*0188*/ 	.word	0x00000018
        /*018c*/ 	.short	0x0108
        /*018e*/ 	.byte	0xff
	.zero		1


	//----- nvinfo : EIATTR_NUM_MBARRIERS
	.align		4
.L_51:
        /*0190*/ 	.byte	0x03, 0x38
        /*0192*/ 	.short	0x0004


	//----- nvinfo : EIATTR_EXIT_INSTR_OFFSETS
	.align		4
        /*0194*/ 	.byte	0x04, 0x1c
        /*0196*/ 	.short	(.L_53 - .L_52)


	//   ....[0]....
.L_52:
        /*0198*/ 	.word	0x00002950


	//   ....[1]....
        /*019c*/ 	.word	0x00002a40


	//   ....[2]....
        /*01a0*/ 	.word	0x00002af0


	//   ....[3]....
        /*01a4*/ 	.word	0x00002b40


	//----- nvinfo : EIATTR_CRS_STACK_SIZE
	.align		4
.L_53:
        /*01a8*/ 	.byte	0x04, 0x1e
        /*01aa*/ 	.short	(.L_55 - .L_54)
.L_54:
        /*01ac*/ 	.word	0x00000000


	//----- nvinfo : EIATTR_CBANK_PARAM_SIZE
	.align		4
.L_55:
        /*01b0*/ 	.byte	0x03, 0x19
        /*01b2*/ 	.short	0x0024


	//----- nvinfo : EIATTR_PARAM_CBANK
	.align		4
        /*01b4*/ 	.byte	0x04, 0x0a
        /*01b6*/ 	.short	(.L_57 - .L_56)
	.align		4
.L_56:
        /*01b8*/ 	.word	index@(.nv.constant0.gemm_tiled_pipeline)
        /*01bc*/ 	.short	0x0380
        /*01be*/ 	.short	0x0024


	//----- nvinfo : EIATTR_SW_WAR
	.align		4
.L_57:
        /*01c0*/ 	.byte	0x04, 0x36
        /*01c2*/ 	.short	(.L_59 - .L_58)
.L_58:
        /*01c4*/ 	.word	0x00000008
.L_59:


//--------------------- .nv.callgraph             --------------------------
	.section	.nv.callgraph,"",@"SHT_CUDA_CALLGRAPH"
	.align	4
	.sectionentsize	8
	.align		4
        /*0000*/ 	.word	0x00000000
	.align		4
        /*0004*/ 	.word	0xffffffff
	.align		4
        /*0008*/ 	.word	0x00000000
	.align		4
        /*000c*/ 	.word	0xfffffffe
	.align		4
        /*0010*/ 	.word	0x00000000
	.align		4
        /*0014*/ 	.word	0xfffffffd
	.align		4
        /*0018*/ 	.word	0x00000000
	.align		4
        /*001c*/ 	.word	0xfffffffc


//--------------------- .text._Z16gemm_tiled_naivePKfS0_Pfiii --------------------------
	.section	.text._Z16gemm_tiled_naivePKfS0_Pfiii,"ax",@progbits
	.align	128
        .global         _Z16gemm_tiled_naivePKfS0_Pfiii
        .type           _Z16gemm_tiled_naivePKfS0_Pfiii,@function
        .size           _Z16gemm_tiled_naivePKfS0_Pfiii,(.L_x_23 - _Z16gemm_tiled_naivePKfS0_Pfiii)
        .other          _Z16gemm_tiled_naivePKfS0_Pfiii,@"STO_CUDA_ENTRY STV_DEFAULT"
_Z16gemm_tiled_naivePKfS0_Pfiii:
.text._Z16gemm_tiled_naivePKfS0_Pfiii:
[----:B------:R-:W-:Y:S01]  /*0000*/  LDC R1, c[0x0][0x37c] ;  /* 0x0000df00ff017b82 */ /* 0x000fe20000000800 */
[----:B------:R-:W0:Y:S01]  /*0010*/  LDCU UR7, c[0x0][0x3a0] ;  /* 0x00007400ff0777ac */ /* 0x000e220008000800 */
[----:B------:R-:W1:Y:S01]  /*0020*/  S2R R5, SR_TID.X ;  /* 0x0000000000057919 */ /* 0x000e620000002100 */
[----:B------:R-:W-:Y:S01]  /*0030*/  HFMA2 R21, -RZ, RZ, 0, 0 ;  /* 0x00000000ff157431 */ /* 0x000fe200000001ff */
[----:B------:R-:W2:Y:S01]  /*0040*/  LDCU.64 UR8, c[0x0][0x358] ;  /* 0x00006b00ff0877ac */ /* 0x000ea20008000a00 */
[----:B------:R-:W3:Y:S01]  /*0050*/  S2R R0, SR_CTAID.X ;  /* 0x0000000000007919 */ /* 0x000ee20000002500 */
[----:B------:R-:W4:Y:S01]  /*0060*/  S2R R2, SR_TID.Y ;  /* 0x0000000000027919 */ /* 0x000f220000002200 */
[----:B------:R-:W1:Y:S01]  /*0070*/  S2R R3, SR_CTAID.Y ;  /* 0x0000000000037919 */ /* 0x000e620000002600 */
[----:B0-----:R-:W-:-:S09]  /*0080*/  UISETP.GE.AND UP0, UPT, UR7, 0x1, UPT ;  /* 0x000000010700788c */ /* 0x001fd2000bf06270 */
[----:B--2---:R-:W-:Y:S05]  /*0090*/  BRA.U !UP0, `(.L_x_0) ;  /* 0x0000001508347547 */ /* 0x004fea000b800000 */
[----:B------:R-:W0:Y:S01]  /*00a0*/  S2UR UR6, SR_CgaCtaId ;  /* 0x00000000000679c3 */ /* 0x000e220000008800 */
[----:B------:R-:W2:Y:S01]  /*00b0*/  LDCU UR10, c[0x0][0x39c] ;  /* 0x00007380ff0a77ac */ /* 0x000ea20008000800 */
[-C--:B-1-3--:R-:W-:Y:S02]  /*00c0*/  LEA R6, R0, R5.reuse, 0x7 ;  /* 0x0000000500067211 */ /* 0x08afe400078e38ff */
[-C--:B----4-:R-:W-:Y:S01]  /*00d0*/  LEA R22, R3, R2.reuse, 0x7 ;  /* 0x0000000203167211 */ /* 0x090fe200078e38ff */
[----:B------:R-:W-:Y:S01]  /*00e0*/  UMOV UR5, 0x400 ;  /* 0x0000040000057882 */ /* 0x000fe20000000000 */
[----:B------:R-:W-:Y:S01]  /*00f0*/  UIADD3 UR4, UPT, UPT, UR7, 0x7f, URZ ;  /* 0x0000007f07047890 */ /* 0x000fe2000fffe0ff */
[-C--:B------:R-:W-:Y:S01]  /*0100*/  LEA R20, R2, R5.reuse, 0x7 ;  /* 0x0000000502147211 */ /* 0x080fe200078e38ff */
[----:B------:R-:W1:Y:S01]  /*0110*/  LDC R4, c[0x0][0x39c] ;  /* 0x0000e700ff047b82 */ /* 0x000e620000000800 */
[----:B------:R-:W-:Y:S01]  /*0120*/  MOV R21, RZ ;  /* 0x000000ff00157202 */ /* 0x000fe20000000f00 */
[----:B------:R-:W-:Y:S01]  /*0130*/  USHF.R.U32.HI UR4, URZ, 0x7, UR4 ;  /* 0x00000007ff047899 */ /* 0x000fe20008011604 */
[----:B------:R-:W-:Y:S01]  /*0140*/  MOV R7, R5 ;  /* 0x0000000500077202 */ /* 0x000fe20000000f00 */
[--C-:B------:R-:W-:Y:S01]  /*0150*/  IMAD R16, R22, UR7, R5.reuse ;  /* 0x0000000716107c24 */ /* 0x100fe2000f8e0205 */
[----:B------:R-:W3:Y:S01]  /*0160*/  LDCU UR12, c[0x0][0x3a0] ;  /* 0x00007400ff0c77ac */ /* 0x000ee20008000800 */
[----:B------:R-:W4:Y:S01]  /*0170*/  LDCU UR11, c[0x0][0x398] ;  /* 0x00007300ff0b77ac */ /* 0x000f220008000800 */
[----:B--2---:R-:W-:Y:S01]  /*0180*/  IMAD R17, R2, UR10, R5 ;  /* 0x0000000a02117c24 */ /* 0x004fe2000f8e0205 */
[----:B------:R-:W-:Y:S01]  /*0190*/  ISETP.GE.AND P1, PT, R6, UR10, PT ;  /* 0x0000000a06007c0c */ /* 0x000fe2000bf26270 */
[----:B------:R-:W-:Y:S01]  /*01a0*/  UIADD3 UR4, UPT, UPT, -UR4, URZ, URZ ;  /* 0x000000ff04047290 */ /* 0x000fe2000fffe1ff */
[----:B------:R-:W-:Y:S01]  /*01b0*/  MOV R6, R2 ;  /* 0x0000000200067202 */ /* 0x000fe20000000f00 */
[----:B0-----:R-:W-:Y:S01]  /*01c0*/  ULEA UR5, UR6, UR5, 0x18 ;  /* 0x0000000506057291 */ /* 0x001fe2000f8ec0ff */
[----:B------:R-:W-:-:S05]  /*01d0*/  LEA R17, R0, R17, 0x7 ;  /* 0x0000001100117211 */ /* 0x000fca00078e38ff */
[----:B------:R-:W-:Y:S02]  /*01e0*/  LEA R20, R20, UR5, 0x2 ;  /* 0x0000000514147c11 */ /* 0x000fe4000f8e10ff */
[----:B------:R-:W-:Y:S02]  /*01f0*/  LEA R19, R2, UR5, 0x9 ;  /* 0x0000000502137c11 */ /* 0x000fe4000f8e48ff */
[----:B---34-:R-:W-:-:S07]  /*0200*/  LEA R18, R5, UR5, 0x2 ;  /* 0x0000000505127c11 */ /* 0x018fce000f8e10ff */
.L_x_1:
[----:B------:R-:W-:Y:S01]  /*0210*/  ISETP.GE.AND P0, PT, R7, UR12, PT ;  /* 0x0000000c07007c0c */ /* 0x000fe2000bf06270 */
[----:B------:R-:W-:Y:S01]  /*0220*/  HFMA2 R27, -RZ, RZ, 0, 0 ;  /* 0x00000000ff1b7431 */ /* 0x000fe200000001ff */
[----:B------:R-:W-:Y:S02]  /*0230*/  ISETP.GE.OR P2, PT, R6, UR12, P1 ;  /* 0x0000000c06007c0c */ /* 0x000fe40008f46670 */
[----:B------:R-:W-:Y:S02]  /*0240*/  ISETP.GE.OR P0, PT, R22, UR11, P0 ;  /* 0x0000000b16007c0c */ /* 0x000fe40008706670 */
[----:B------:R-:W-:-:S09]  /*0250*/  MOV R25, RZ ;  /* 0x000000ff00197202 */ /* 0x000fd20000000f00 */
[----:B------:R-:W0:Y:S08]  /*0260*/  @!P2 LDC.64 R8, c[0x0][0x388] ;  /* 0x0000e200ff08ab82 */ /* 0x000e300000000a00 */
[----:B------:R-:W2:Y:S01]  /*0270*/  @!P0 LDC.64 R10, c[0x0][0x380] ;  /* 0x0000e000ff0a8b82 */ /* 0x000ea20000000a00 */
[----:B0-----:R-:W-:-:S05]  /*0280*/  @!P2 IMAD.WIDE R8, R17, 0x4, R8 ;  /* 0x000000041108a825 */ /* 0x001fca00078e0208 */
[----:B------:R-:W3:Y:S01]  /*0290*/  @!P2 LDG.E.CONSTANT R27, desc[UR8][R8.64] ;  /* 0x00000008081ba981 */ /* 0x000ee2000c1e9900 */
[----:B--2---:R-:W-:-:S05]  /*02a0*/  @!P0 IMAD.WIDE.U32 R10, R16, 0x4, R10 ;  /* 0x00000004100a8825 */ /* 0x004fca00078e000a */
[----:B------:R-:W2:Y:S04]  /*02b0*/  @!P0 LDG.E.CONSTANT R25, desc[UR8][R10.64] ;  /* 0x000000080a198981 */ /* 0x000ea8000c1e9900 */
[----:B---3--:R-:W-:Y:S04]  /*02c0*/  STS [R20+0x10000], R27 ;  /* 0x0100001b14007388 */ /* 0x008fe80000000800 */
[----:B--2---:R-:W-:Y:S01]  /*02d0*/  STS [R20], R25 ;  /* 0x0000001914007388 */ /* 0x004fe20000000800 */
[----:B------:R-:W-:Y:S06]  /*02e0*/  BAR.SYNC.DEFER_BLOCKING 0x0 ;  /* 0x0000000000007b1d */ /* 0x000fec0000010000 */
[----:B------:R-:W-:Y:S04]  /*02f0*/  LDS R24, [R18+0x10000] ;  /* 0x0100000012187984 */ /* 0x000fe80000000800 */
[----:B------:R-:W0:Y:S04]  /*0300*/  LDS.128 R12, [R19] ;  /* 0x00000000130c7984 */ /* 0x000e280000000c00 */
[----:B------:R-:W2:Y:S04]  /*0310*/  LDS R28, [R18+0x10200] ;  /* 0x01020000121c7984 */ /* 0x000ea80000000800 */
[----:B------:R-:W3:Y:S04]  /*0320*/  LDS R23, [R18+0x10400] ;  /* 0x0104000012177984 */ /* 0x000ee80000000800 */
[----:B------:R-:W4:Y:S04]  /*0330*/  LDS R26, [R18+0x10600] ;  /* 0x01060000121a7984 */ /* 0x000f280000000800 */
[----:B------:R-:W-:Y:S04]  /*0340*/  LDS.128 R8, [R19+0x10] ;  /* 0x0000100013087984 */ /* 0x000fe80000000c00 */
[----:B------:R-:W-:Y:S01]  /*0350*/  LDS R25, [R18+0x1f000] ;  /* 0x01f0000012197984 */ /* 0x000fe20000000800 */
[----:B0-----:R-:W-:-:S03]  /*0360*/  FFMA R12, R12, R24, R21 ;  /* 0x000000180c0c7223 */ /* 0x001fc60000000015 */
[----:B------:R-:W0:Y:S01]  /*0370*/  LDS R21, [R18+0x10800] ;  /* 0x0108000012157984 */ /* 0x000e220000000800 */
[----:B--2---:R-:W-:-:S03]  /*0380*/  FFMA R13, R13, R28, R12 ;  /* 0x0000001c0d0d7223 */ /* 0x004fc6000000000c */
[----:B------:R-:W2:Y:S01]  /*0390*/  LDS R24, [R18+0x10a00] ;  /* 0x010a000012187984 */ /* 0x000ea20000000800 */
[----:B---3--:R-:W-:-:S03]  /*03a0*/  FFMA R14, R14, R23, R13 ;  /* 0x000000170e0e7223 */ /* 0x008fc6000000000d */
[----:B------:R-:W3:Y:S01]  /*03b0*/  LDS R23, [R18+0x10c00] ;  /* 0x010c000012177984 */ /* 0x000ee20000000800 */
[----:B----4-:R-:W-:-:S03]  /*03c0*/  FFMA R15, R15, R26, R14 ;  /* 0x0000001a0f0f7223 */ /* 0x010fc6000000000e */
[----:B------:R-:W4:Y:S04]  /*03d0*/  LDS R26, [R18+0x10e00] ;  /* 0x010e0000121a7984 */ /* 0x000f280000000800 */
[----:B------:R-:W-:Y:S01]  /*03e0*/  LDS R28, [R18+0x1ee00] ;  /* 0x01ee0000121c7984 */ /* 0x000fe20000000800 */
[----:B0-----:R-:W-:-:S03]  /*03f0*/  FFMA R8, R8, R21, R15 ;  /* 0x0000001508087223 */ /* 0x001fc6000000000f */
[----:B------:R-:W-:Y:S04]  /*0400*/  LDS R21, [R18+0x11000] ;  /* 0x0110000012157984 */ /* 0x000fe80000000800 */
[----:B------:R-:W0:Y:S01]  /*0410*/  LDS.128 R12, [R19+0x20] ;  /* 0x00002000130c7984 */ /* 0x000e220000000c00 */
[----:B--2---:R-:W-:-:S03]  /*0420*/  FFMA R9, R9, R24, R8 ;  /* 0x0000001809097223 */ /* 0x004fc60000000008 */
[----:B------:R-:W2:Y:S01]  /*0430*/  LDS R24, [R18+0x11200] ;  /* 0x0112000012187984 */ /* 0x000ea20000000800 */
[----:B---3--:R-:W-:-:S03]  /*0440*/  FFMA R10, R10, R23, R9 ;  /* 0x000000170a0a7223 */ /* 0x008fc60000000009 */
[----:B------:R-:W3:Y:S01]  /*0450*/  LDS R23, [R18+0x11400] ;  /* 0x0114000012177984 */ /* 0x000ee20000000800 */
[----:B----4-:R-:W-:-:S03]  /*0460*/  FFMA R11, R11, R26, R10 ;  /* 0x0000001a0b0b7223 */ /* 0x010fc6000000000a */
[----:B------:R-:W4:Y:S01]  /*0470*/  LDS R26, [R18+0x11600] ;  /* 0x01160000121a7984 */ /* 0x000f220000000800 */
        /* <DEDUP_REMOVED lines=242> */
[----:B------:R-:W-:Y:S01]  /*13a0*/  LDS R26, [R18+0x1f200] ;  /* 0x01f20000121a7984 */ /* 0x000fe20000000800 */
[----:B0-----:R-:W-:-:S03]  /*13b0*/  FFMA R8, R8, R21, R15 ;  /* 0x0000001508087223 */ /* 0x001fc6000000000f */
[----:B------:R-:W0:Y:S01]  /*13c0*/  LDS.128 R12, [R19+0x1e0] ;  /* 0x0001e000130c7984 */ /* 0x000e220000000c00 */
[----:B--2---:R-:W-:-:S03]  /*13d0*/  FFMA R9, R9, R24, R8 ;  /* 0x0000001809097223 */ /* 0x004fc60000000008 */
[----:B------:R-:W2:Y:S01]  /*13e0*/  LDS R21, [R18+0x1f400] ;  /* 0x01f4000012157984 */ /* 0x000ea20000000800 */
[----:B---3--:R-:W-:-:S03]  /*13f0*/  FFMA R10, R10, R23, R9 ;  /* 0x000000170a0a7223 */ /* 0x008fc60000000009 */
[----:B------:R-:W3:Y:S01]  /*1400*/  LDS R24, [R18+0x1f600] ;  /* 0x01f6000012187984 */ /* 0x000ee20000000800 */
[----:B------:R-:W-:-:S03]  /*1410*/  FFMA R11, R11, R28, R10 ;  /* 0x0000001c0b0b7223 */ /* 0x000fc6000000000a */
[----:B------:R-:W-:Y:S01]  /*1420*/  LDS R23, [R18+0x1f800] ;  /* 0x01f8000012177984 */ /* 0x000fe20000000800 */
[----:B0-----:R-:W-:-:S03]  /*1430*/  FFMA R12, R12, R25, R11 ;  /* 0x000000190c0c7223 */ /* 0x001fc6000000000b */
[----:B------:R-:W0:Y:S01]  /*1440*/  LDS.128 R8, [R19+0x1f0] ;  /* 0x0001f00013087984 */ /* 0x000e220000000c00 */
[----:B------:R-:W-:-:S03]  /*1450*/  FFMA R25, R13, R26, R12 ;  /* 0x0000001a0d197223 */ /* 0x000fc6000000000c */
[----:B------:R-:W4:Y:S04]  /*1460*/  LDS R26, [R18+0x1fa00] ;  /* 0x01fa0000121a7984 */ /* 0x000f280000000800 */
[----:B------:R-:W5:Y:S04]  /*1470*/  LDS R13, [R18+0x1fc00] ;  /* 0x01fc0000120d7984 */ /* 0x000f680000000800 */
[----:B------:R-:W5:Y:S01]  /*1480*/  LDS R12, [R18+0x1fe00] ;  /* 0x01fe0000120c7984 */ /* 0x000f620000000800 */
[----:B--2---:R-:W-:Y:S01]  /*1490*/  FFMA R14, R14, R21, R25 ;  /* 0x000000150e0e7223 */ /* 0x004fe20000000019 */
[----:B------:R-:W-:-:S03]  /*14a0*/  UIADD3 UR4, UPT, UPT, UR4, 0x1, URZ ;  /* 0x0000000104047890 */ /* 0x000fc6000fffe0ff */
[----:B---3--:R-:W-:Y:S01]  /*14b0*/  FFMA R15, R15, R24, R14 ;  /* 0x000000180f0f7223 */ /* 0x008fe2000000000e */
[----:B------:R-:W-:Y:S01]  /*14c0*/  UISETP.NE.AND UP0, UPT, UR4, URZ, UPT ;  /* 0x000000ff0400728c */ /* 0x000fe2000bf05270 */
[----:B------:R-:W-:Y:S02]  /*14d0*/  IADD3 R6, PT, PT, R6, 0x80, RZ ;  /* 0x0000008006067810 */ /* 0x000fe40007ffe0ff */
[----:B------:R-:W-:Y:S02]  /*14e0*/  IADD3 R7, PT, PT, R7, 0x80, RZ ;  /* 0x0000008007077810 */ /* 0x000fe40007ffe0ff */
[----:B-1----:R-:W-:Y:S02]  /*14f0*/  LEA R17, R4, R17, 0x7 ;  /* 0x0000001104117211 */ /* 0x002fe400078e38ff */
[----:B------:R-:W-:Y:S01]  /*1500*/  IADD3 R16, PT, PT, R16, 0x80, RZ ;  /* 0x0000008010107810 */ /* 0x000fe20007ffe0ff */
[----:B0-----:R-:W-:-:S04]  /*1510*/  FFMA R8, R8, R23, R15 ;  /* 0x0000001708087223 */ /* 0x001fc8000000000f */
[----:B----4-:R-:W-:-:S04]  /*1520*/  FFMA R9, R9, R26, R8 ;  /* 0x0000001a09097223 */ /* 0x010fc80000000008 */
[----:B-----5:R-:W-:-:S04]  /*1530*/  FFMA R10, R10, R13, R9 ;  /* 0x0000000d0a0a7223 */ /* 0x020fc80000000009 */
[----:B------:R-:W-:Y:S01]  /*1540*/  FFMA R21, R11, R12, R10 ;  /* 0x0000000c0b157223 */ /* 0x000fe2000000000a */
[----:B------:R-:W-:Y:S06]  /*1550*/  BAR.SYNC.DEFER_BLOCKING 0x0 ;  /* 0x0000000000007b1d */ /* 0x000fec0000010000 */
[----:B------:R-:W-:Y:S05]  /*1560*/  BRA.U UP0, `(.L_x_1) ;  /* 0xffffffed00287547 */ /* 0x000fea000b83ffff */
.L_x_0:
[----:B------:R-:W0:Y:S01]  /*1570*/  LDCU.64 UR4, c[0x0][0x398] ;  /* 0x00007300ff0477ac */ /* 0x000e220008000a00 */
[----:B-1-3--:R-:W-:Y:S02]  /*1580*/  LEA R0, R0, R5, 0x7 ;  /* 0x0000000500007211 */ /* 0x00afe400078e38ff */
[----:B----4-:R-:W-:Y:S02]  /*1590*/  LEA R5, R3, R2, 0x7 ;  /* 0x0000000203057211 */ /* 0x010fe400078e38ff */
[----:B0-----:R-:W-:-:S04]  /*15a0*/  ISETP.GE.AND P0, PT, R0, UR5, PT ;  /* 0x0000000500007c0c */ /* 0x001fc8000bf06270 */
[----:B------:R-:W-:-:S13]  /*15b0*/  ISETP.GE.OR P0, PT, R5, UR4, P0 ;  /* 0x0000000405007c0c */ /* 0x000fda0008706670 */
[----:B------:R-:W-:Y:S05]  /*15c0*/  @P0 EXIT ;  /* 0x000000000000094d */ /* 0x000fea0003800000 */
[----:B------:R-:W0:Y:S01]  /*15d0*/  LDC.64 R2, c[0x0][0x390] ;  /* 0x0000e400ff027b82 */ /* 0x000e220000000a00 */
[----:B------:R-:W-:-:S04]  /*15e0*/  IMAD R5, R5, UR5, R0 ;  /* 0x0000000505057c24 */ /* 0x000fc8000f8e0200 */
[----:B0-----:R-:W-:-:S05]  /*15f0*/  IMAD.WIDE R2, R5, 0x4, R2 ;  /* 0x0000000405027825 */ /* 0x001fca00078e0202 */
[----:B------:R-:W-:Y:S01]  /*1600*/  STG.E desc[UR8][R2.64], R21 ;  /* 0x0000001502007986 */ /* 0x000fe2000c101908 */
[----:B------:R-:W-:Y:S05]  /*1610*/  EXIT ;  /* 0x000000000000794d */ /* 0x000fea0003800000 */
.L_x_2:
[----:B------:R-:W-:-:S00]  /*1620*/  BRA `(.L_x_2) ;  /* 0xfffffffc00fc7947 */ /* 0x000fc0000383ffff */
[----:B------:R-:W-:-:S00]  /*1630*/  NOP ;  /* 0x0000000000007918 */ /* 0x000fc00000000000 */
        /* <DEDUP_REMOVED lines=12> */
.L_x_23:


//--------------------- .text.gemm_tiled_pipeline --------------------------
	.section	.text.gemm_tiled_pipeline,"ax",@progbits
	.align	128
        .global         gemm_tiled_pipeline
        .type           gemm_tiled_pipeline,@function
        .size           gemm_tiled_pipeline,(.L_x_24 - gemm_tiled_pipeline)
        .other          gemm_tiled_pipeline,@"STO_CUDA_ENTRY STV_DEFAULT"
gemm_tiled_pipeline:
.text.gemm_tiled_pipeline:
[----:B------:R-:W0:Y:S08]  /*0000*/  LDC R1, c[0x0][0x37c] ;  /* 0x0000df00ff017b82 */ /* 0x000e300000000800 */
[----:B------:R-:W1:Y:S01]  /*0010*/  S2UR UR14, SR_CgaCtaId ;  /* 0x00000000000e79c3 */ /* 0x000e620000008800 */
[----:B------:R-:W2:Y:S01]  /*0020*/  S2R R24, SR_TID.Y ;  /* 0x0000000000187919 */ /* 0x000ea20000002200 */
[----:B------:R-:W3:Y:S01]  /*0030*/  LDCU UR7, c[0x0][0x360] ;  /* 0x00006c00ff0777ac */ /* 0x000ee20008000800 */
[----:B0-----:R-:W-:Y:S01]  /*0040*/  IADD3 R1, PT, PT, R1, -0x20, RZ ;  /* 0xffffffe001017810 */ /* 0x001fe20007ffe0ff */
[----:B------:R-:W-:Y:S01]  /*0050*/  BSSY.RECONVERGENT B0, `(.L_x_3) ;  /* 0x0000038000007945 */ /* 0x000fe20003800200 */
[----:B------:R-:W2:Y:S01]  /*0060*/  S2R R3, SR_TID.Z ;  /* 0x0000000000037919 */ /* 0x000ea20000002300 */
[----:B------:R-:W2:Y:S02]  /*0070*/  LDCU UR8, c[0x0][0x364] ;  /* 0x00006c80ff0877ac */ /* 0x000ea40008000800 */
[----:B------:R-:W0:Y:S01]  /*0080*/  S2UR UR15, SR_SWINHI ;  /* 0x00000000000f79c3 */ /* 0x000e220000002f00 */
[----:B------:R-:W4:Y:S01]  /*0090*/  S2R R22, SR_TID.X ;  /* 0x0000000000167919 */ /* 0x000f220000002100 */
[----:B------:R-:W-:-:S02]  /*00a0*/  UMOV UR9, 0x400 ;  /* 0x0000040000097882 */ /* 0x000fc40000000000 */
[----:B------:R-:W-:Y:S01]  /*00b0*/  UIADD3 UR4, UPT, UPT, UR9, 0x30, URZ ;  /* 0x0000003009047890 */ /* 0x000fe2000fffe0ff */
[----:B------:R-:W4:Y:S01]  /*00c0*/  S2R R9, SR_CTAID.Y ;  /* 0x0000000000097919 */ /* 0x000f220000002600 */
[----:B------:R-:W4:Y:S02]  /*00d0*/  S2R R19, SR_CTAID.X ;  /* 0x0000000000137919 */ /* 0x000f240000002500 */
[----:B-1----:R-:W-:-:S07]  /*00e0*/  ULEA UR6, UR14, UR4, 0x18 ;  /* 0x000000040e067291 */ /* 0x002fce000f8ec0ff */
[----:B------:R-:W-:Y:S01]  /*00f0*/  UMOV UR4, UR6 ;  /* 0x0000000600047c82 */ /* 0x000fe20008000000 */
[----:B0-----:R-:W-:Y:S01]  /*0100*/  UMOV UR5, UR15 ;  /* 0x0000000f00057c82 */ /* 0x001fe20008000000 */
[----:B------:R-:W-:Y:S02]  /*0110*/  UIADD3 UR13, UP0, UPT, UR4, 0x10000, URZ ;  /* 0x00010000040d7890 */ /* 0x000fe4000ff1e0ff */
[----:B------:R-:W-:Y:S01]  /*0120*/  MOV R4, UR4 ;  /* 0x0000000400047c02 */ /* 0x000fe20008000f00 */
[----:B------:R-:W-:Y:S01]  /*0130*/  UIADD3 UR11, UP1, UPT, UR4, 0x30000, URZ ;  /* 0x00030000040b7890 */ /* 0x000fe2000ff3e0ff */
[----:B--2---:R-:W-:Y:S01]  /*0140*/  IMAD R0, R3, UR8, R24 ;  /* 0x0000000803007c24 */ /* 0x004fe2000f8e0218 */
[----:B------:R-:W-:Y:S01]  /*0150*/  UIADD3 UR10, UP2, UPT, UR4, 0x20000, URZ ;  /* 0x00020000040a7890 */ /* 0x000fe2000ff5e0ff */
[----:B------:R-:W-:Y:S01]  /*0160*/  MOV R5, UR5 ;  /* 0x0000000500057c02 */ /* 0x000fe20008000f00 */
[----:B------:R-:W-:Y:S01]  /*0170*/  UIADD3.X UR16, UPT, UPT, URZ, UR5, URZ, UP0, !UPT ;  /* 0x00000005ff107290 */ /* 0x000fe200087fe4ff */
[----:B---3--:R-:W-:Y:S01]  /*0180*/  IMAD R3, R0, UR7, RZ ;  /* 0x0000000700037c24 */ /* 0x008fe2000f8e02ff */
[----:B------:R-:W-:Y:S01]  /*0190*/  UIADD3.X UR12, UPT, UPT, URZ, UR5, URZ, UP1, !UPT ;  /* 0x00000005ff0c7290 */ /* 0x000fe20008ffe4ff */
[----:B------:R-:W-:Y:S01]  /*01a0*/  MOV R6, UR13 ;  /* 0x0000000d00067c02 */ /* 0x000fe20008000f00 */
[----:B------:R-:W-:Y:S01]  /*01b0*/  UIADD3.X UR4, UPT, UPT, URZ, UR5, URZ, UP2, !UPT ;  /* 0x00000005ff047290 */ /* 0x000fe200097fe4ff */
[----:B------:R-:W-:-:S02]  /*01c0*/  MOV R2, UR11 ;  /* 0x0000000b00027c02 */ /* 0x000fc40008000f00 */
[----:B------:R-:W-:Y:S02]  /*01d0*/  MOV R7, UR16 ;  /* 0x0000001000077c02 */ /* 0x000fe40008000f00 */
[----:B----4-:R-:W-:Y:S02]  /*01e0*/  LOP3.LUT P0, R20, R3, RZ, R22, 0xfa, !PT ;  /* 0x000000ff03147212 */ /* 0x010fe4000780fa16 */
[----:B------:R-:W-:Y:S01]  /*01f0*/  MOV R0, UR10 ;  /* 0x0000000a00007c02 */ /* 0x000fe20008000f00 */
[----:B------:R0:W-:Y:S01]  /*0200*/  STL.128 [R1], R4 ;  /* 0x0000000401007387 */ /* 0x0001e20000100c00 */
[----:B------:R-:W-:Y:S01]  /*0210*/  MOV R11, UR12 ;  /* 0x0000000c000b7c02 */ /* 0x000fe20008000f00 */
[----:B------:R-:W1:Y:S01]  /*0220*/  LDCU.64 UR12, c[0x0][0x358] ;  /* 0x00006b00ff0c77ac */ /* 0x000e620008000a00 */
[----:B------:R-:W-:Y:S01]  /*0230*/  MOV R3, UR4 ;  /* 0x0000000400037c02 */ /* 0x000fe20008000f00 */
[----:B------:R-:W-:Y:S01]  /*0240*/  UIMAD UR4, UR7, UR8, URZ ;  /* 0x00000008070472a4 */ /* 0x000fe2000f8e02ff */
[----:B0-----:R-:W-:-:S02]  /*0250*/  MOV R6, R2 ;  /* 0x0000000200067202 */ /* 0x001fc40000000f00 */
[----:B------:R-:W-:Y:S02]  /*0260*/  MOV R7, R11 ;  /* 0x0000000b00077202 */ /* 0x000fe40000000f00 */
[----:B------:R-:W-:Y:S02]  /*0270*/  MOV R4, R0 ;  /* 0x0000000000047202 */ /* 0x000fe40000000f00 */
[----:B------:R-:W-:-:S05]  /*0280*/  MOV R5, R3 ;  /* 0x0000000300057202 */ /* 0x000fca0000000f00 */
[----:B------:R0:W-:Y:S01]  /*0290*/  STL.128 [R1+0x10], R4 ;  /* 0x0000100401007387 */ /* 0x0001e20000100c00 */
[----:B-1----:R-:W-:Y:S05]  /*02a0*/  @P0 BRA `(.L_x_4) ;  /* 0x0000000000480947 */ /* 0x002fea0003800000 */
[----:B------:R-:W1:Y:S01]  /*02b0*/  LDCU UR5, c[0x0][0x368] ;  /* 0x00006d00ff0577ac */ /* 0x000e620008000800 */
[----:B------:R-:W-:-:S07]  /*02c0*/  ULEA UR7, UR14, UR9, 0x18 ;  /* 0x000000090e077291 */ /* 0x000fce000f8ec0ff */
[----:B------:R-:W-:Y:S01]  /*02d0*/  UMOV UR10, UR7 ;  /* 0x00000007000a7c82 */ /* 0x000fe20008000000 */
[----:B------:R-:W-:Y:S01]  /*02e0*/  UMOV UR11, UR15 ;  /* 0x0000000f000b7c82 */ /* 0x000fe20008000000 */
[----:B------:R-:W-:Y:S02]  /*02f0*/  MOV R2, UR10 ;  /* 0x0000000a00027c02 */ /* 0x000fe40008000f00 */
[----:B------:R-:W-:Y:S01]  /*0300*/  MOV R3, UR11 ;  /* 0x0000000b00037c02 */ /* 0x000fe20008000f00 */
[----:B-1----:R-:W-:-:S04]  /*0310*/  UIMAD UR5, UR4, UR5, URZ ;  /* 0x00000005040572a4 */ /* 0x002fc8000f8e02ff */
[----:B------:R-:W-:-:S04]  /*0320*/  UIADD3 UR16, UPT, UPT, -UR5, 0x100000, URZ ;  /* 0x0010000005107890 */ /* 0x000fc8000fffe1ff */
[----:B------:R-:W-:Y:S02]  /*0330*/  USHF.L.U32 UR17, UR16, 0xb, URZ ;  /* 0x0000000b10117899 */ /* 0x000fe400080006ff */
[----:B------:R-:W-:Y:S01]  /*0340*/  USHF.L.U32 UR16, UR16, 0x1, URZ ;  /* 0x0000000110107899 */ /* 0x000fe200080006ff */
[----:B0-----:R-:W-:Y:S01]  /*0350*/  MOV R5, UR5 ;  /* 0x0000000500057c02 */ /* 0x001fe20008000f00 */
[----:B------:R-:W0:Y:S10]  /*0360*/  FENCE.VIEW.ASYNC.S ;  /* 0x00000000000073c6 */ /* 0x000e340000000000 */
[----:B0-----:R1:W0:Y:S01]  /*0370*/  SYNCS.EXCH.64 URZ, [UR7+0x8], UR16 ;  /* 0x0000081007ff75b2 */ /* 0x0012220008000100 */
[----:B------:R1:W0:Y:S01]  /*0380*/  SYNCS.EXCH.64 URZ, [UR7], UR16 ;  /* 0x0000001007ff75b2 */ /* 0x0002220008000100 */
[----:B------:R1:W0:Y:S01]  /*0390*/  SYNCS.EXCH.64 URZ, [UR7+0x18], UR16 ;  /* 0x0000181007ff75b2 */ /* 0x0002220008000100 */
[----:B------:R1:W0:Y:S02]  /*03a0*/  SYNCS.EXCH.64 URZ, [UR7+0x10], UR16 ;  /* 0x0000101007ff75b2 */ /* 0x0002240008000100 */
[----:B0-----:R1:W-:Y:S01]  /*03b0*/  ST.E.STRONG.SM desc[UR12][R2.64+0x20], R5 ;  /* 0x0000200502007985 */ /* 0x0013e2000c10b90c */
[----:B------:R-:W-:Y:S01]  /*03c0*/  NOP ;  /* 0x0000000000007918 */ /* 0x000fe20000000000 */
.L_x_4:
[----:B-1----:R-:W-:Y:S05]  /*03d0*/  BSYNC.RECONVERGENT B0 ;  /* 0x0000000000007941 */ /* 0x002fea0003800200 */
.L_x_3:
[----:B------:R-:W1:Y:S01]  /*03e0*/  LDCU UR5, c[0x0][0x3a0] ;  /* 0x00007400ff0577ac */ /* 0x000e620008000800 */
[----:B------:R-:W-:Y:S02]  /*03f0*/  LEA R19, R19, R22, 0x7 ;  /* 0x0000001613137211 */ /* 0x000fe400078e38ff */
[----:B------:R-:W-:Y:S01]  /*0400*/  LEA R18, R9, R24, 0x7 ;  /* 0x0000001809127211 */ /* 0x000fe200078e38ff */
[----:B------:R-:W2:Y:S01]  /*0410*/  LDCU UR7, c[0x0][0x39c] ;  /* 0x00007380ff0777ac */ /* 0x000ea20008000800 */
[----:B------:R-:W3:Y:S01]  /*0420*/  LDCU UR4, c[0x0][0x398] ;  /* 0x00007300ff0477ac */ /* 0x000ee20008000800 */
[----:B------:R-:W-:Y:S01]  /*0430*/  BAR.SYNC.DEFER_BLOCKING 0x0 ;  /* 0x0000000000007b1d */ /* 0x000fe20000010000 */
[----:B-1----:R-:W-:Y:S02]  /*0440*/  ISETP.GE.AND P1, PT, R22, UR5, PT ;  /* 0x0000000516007c0c */ /* 0x002fe4000bf26270 */
[----:B--2---:R-:W-:Y:S02]  /*0450*/  ISETP.GE.AND P0, PT, R19, UR7, PT ;  /* 0x0000000713007c0c */ /* 0x004fe4000bf06270 */
[----:B---3--:R-:W-:-:S02]  /*0460*/  ISETP.GE.OR P1, PT, R18, UR4, P1 ;  /* 0x0000000412007c0c */ /* 0x008fc40008f26670 */
[----:B------:R-:W-:-:S11]  /*0470*/  ISETP.GE.OR P0, PT, R24, UR5, P0 ;  /* 0x0000000518007c0c */ /* 0x000fd60008706670 */
[----:B------:R-:W1:Y:S01]  /*0480*/  @!P1 LDC.64 R2, c[0x0][0x380] ;  /* 0x0000e000ff029b82 */ /* 0x000e620000000a00 */
[----:B0-----:R-:W-:Y:S02]  /*0490*/  @!P1 IMAD R7, R18, UR5, R22 ;  /* 0x0000000512079c24 */ /* 0x001fe4000f8e0216 */
[----:B------:R-:W-:-:S05]  /*04a0*/  @!P0 IMAD R9, R24, UR7, R19 ;  /* 0x0000000718098c24 */ /* 0x000fca000f8e0213 */
[----:B------:R-:W0:Y:S01]  /*04b0*/  @!P0 LDC.64 R4, c[0x0][0x388] ;  /* 0x0000e200ff048b82 */ /* 0x000e220000000a00 */
[----:B-1----:R-:W-:-:S06]  /*04c0*/  @!P1 IMAD.WIDE.U32 R2, R7, 0x4, R2 ;  /* 0x0000000407029825 */ /* 0x002fcc00078e0002 */
[----:B------:R-:W2:Y:S01]  /*04d0*/  @!P1 LDG.E R3, desc[UR12][R2.64] ;  /* 0x0000000c02039981 */ /* 0x000ea2000c1e1900 */
[----:B0-----:R-:W-:-:S06]  /*04e0*/  @!P0 IMAD.WIDE R4, R9, 0x4, R4 ;  /* 0x0000000409048825 */ /* 0x001fcc00078e0204 */
[----:B------:R-:W3:Y:S01]  /*04f0*/  @!P0 LDG.E R5, desc[UR12][R4.64] ;  /* 0x0000000c04058981 */ /* 0x000ee2000c1e1900 */
[----:B------:R-:W-:-:S04]  /*0500*/  SHF.L.U32 R11, R24, 0x7, RZ ;  /* 0x00000007180b7819 */ /* 0x000fc800000006ff */
[----:B------:R-:W-:-:S04]  /*0510*/  IADD3 R10, PT, PT, R11, R22, RZ ;  /* 0x000000160b0a7210 */ /* 0x000fc80007ffe0ff */
[----:B------:R-:W-:Y:S01]  /*0520*/  LEA R0, R10, UR6, 0x2 ;  /* 0x000000060a007c11 */ /* 0x000fe2000f8e10ff */
[----:B------:R-:W-:Y:S01]  /*0530*/  UISETP.GE.AND UP0, UPT, UR5, 0x80, UPT ;  /* 0x000000800500788c */ /* 0x000fe2000bf06270 */
[----:B------:R-:W-:Y:S01]  /*0540*/  HFMA2 R8, -RZ, RZ, 0, 0 ;  /* 0x00000000ff087431 */ /* 0x000fe200000001ff */
[----:B------:R-:W-:Y:S02]  /*0550*/  IADD3 R9, PT, PT, R1, 0x10, RZ ;  /* 0x0000001001097810 */ /* 0x000fe40007ffe0ff */
[----:B--2---:R0:W-:Y:S04]  /*0560*/  @!P1 STS [R0], R3 ;  /* 0x0000000300009388 */ /* 0x0041e80000000800 */
[----:B------:R0:W-:Y:S04]  /*0570*/  @P1 STS [R0], RZ ;  /* 0x000000ff00001388 */ /* 0x0001e80000000800 */
[----:B---3--:R0:W-:Y:S04]  /*0580*/  @!P0 STS [R0+0x20000], R5 ;  /* 0x0200000500008388 */ /* 0x0081e80000000800 */
[----:B------:R0:W-:Y:S01]  /*0590*/  @P0 STS [R0+0x20000], RZ ;  /* 0x020000ff00000388 */ /* 0x0001e20000000800 */
[----:B------:R-:W-:Y:S01]  /*05a0*/  BAR.SYNC.DEFER_BLOCKING 0x0 ;  /* 0x0000000000007b1d */ /* 0x000fe20000010000 */
[----:B------:R-:W-:-:S05]  /*05b0*/  PLOP3.LUT P0, PT, PT, PT, PT, 0x8, 0x80 ;  /* 0x000000000080781c */ /* 0x000fca0003f0e170 */
[----:B------:R-:W-:Y:S08]  /*05c0*/  BRA.U !UP0, `(.L_x_5) ;  /* 0x0000002108c47547 */ /* 0x000ff0000b800000 */
[----:B------:R-:W-:Y:S01]  /*05d0*/  USHF.R.S32.HI UR4, URZ, 0x1f, UR5 ;  /* 0x0000001fff047899 */ /* 0x000fe20008011405 */
[----:B------:R-:W-:Y:S02]  /*05e0*/  MOV R2, 0x5 ;  /* 0x0000000500027802 */ /* 0x000fe40000000f00 */
[----:B0-----:R-:W-:Y:S02]  /*05f0*/  CS2R R4, SRZ ;  /* 0x0000000000047805 */ /* 0x001fe4000001ff00 */
[----:B------:R-:W-:Y:S01]  /*0600*/  PRMT R7, RZ, 0x7610, R7 ;  /* 0x00007610ff077816 */ /* 0x000fe20000000007 */
[----:B------:R-:W-:Y:S01]  /*0610*/  ULEA.HI UR4, UR4, UR5, URZ, 0x7 ;  /* 0x0000000504047291 */ /* 0x000fe2000f8f38ff */
[----:B------:R-:W-:Y:S02]  /*0620*/  MOV R8, RZ ;  /* 0x000000ff00087202 */ /* 0x000fe40000000f00 */
[----:B------:R-:W-:Y:S01]  /*0630*/  MOV R6, 0x1 ;  /* 0x0000000100067802 */ /* 0x000fe20000000f00 */
[----:B------:R-:W-:Y:S01]  /*0640*/  USHF.R.S32.HI UR5, URZ, 0x7, UR4 ;  /* 0x00000007ff057899 */ /* 0x000fe20008011404 */
[----:B------:R-:W-:-:S11]  /*0650*/  PRMT R3, RZ, 0x7610, R3 ;  /* 0x00007610ff037816 */ /* 0x000fd60000000003 */
.L_x_21:
[----:B------:R-:W-:Y:S02]  /*0660*/  IADD3 R5, PT, PT, R5, 0x1, RZ ;  /* 0x0000000105057810 */ /* 0x000fe40007ffe0ff */
[----:B------:R-:W-:Y:S02]  /*0670*/  MOV R0, R6 ;  /* 0x0000000600007202 */ /* 0x000fe40000000f00 */
[----:B------:R-:W-:-:S13]  /*0680*/  ISETP.GE.AND P0, PT, R5, UR5, PT ;  /* 0x0000000505007c0c */ /* 0x000fda000bf06270 */
[----:B------:R-:W-:Y:S05]  /*0690*/  @P0 BRA `(.L_x_6) ;  /* 0x0000000400b00947 */ /* 0x000fea0003800000 */
[----:B------:R-:W-:-:S04]  /*06a0*/  LOP3.LUT R12, R7, 0xff, RZ, 0xc0, !PT ;  /* 0x000000ff070c7812 */ /* 0x000fc800078ec0ff */
[----:B------:R-:W-:Y:S02]  /*06b0*/  R2UR UR4, R12 ;  /* 0x000000000c0472ca */ /* 0x000fe400000e0000 */
[----:B------:R-:W-:Y:S01]  /*06c0*/  CS2R R14, SR_GLOBALTIMERLO ;  /* 0x00000000000e7805 */ /* 0x000fe20000015200 */
[----:B------:R-:W0:Y:S01]  /*06d0*/  S2UR UR7, SR_CgaCtaId ;  /* 0x00000000000779c3 */ /* 0x000e220000008800 */
[----:B------:R-:W-:Y:S01]  /*06e0*/  UMOV UR6, 0x400 ;  /* 0x0000040000067882 */ /* 0x000fe20000000000 */
[----:B------:R-:W-:-:S04]  /*06f0*/  LOP3.LUT R12, R2, 0x1, RZ, 0xc0, !PT ;  /* 0x00000001020c7812 */ /* 0x000fc800078ec0ff */
[----:B------:R-:W-:Y:S01]  /*0700*/  SHF.L.U32 R12, R12, 0x1f, RZ ;  /* 0x0000001f0c0c7819 */ /* 0x000fe200000006ff */
[----:B0-----:R-:W-:-:S04]  /*0710*/  ULEA UR6, UR7, UR6, 0x18 ;  /* 0x0000000607067291 */ /* 0x001fc8000f8ec0ff */
[----:B------:R-:W-:-:S09]  /*0720*/  ULEA UR6, UR4, UR6, 0x4 ;  /* 0x0000000604067291 */ /* 0x000fd2000f8e20ff */
[----:B------:R-:W0:Y:S02]  /*0730*/  SYNCS.PHASECHK.TRANS64.TRYWAIT P0, [UR6+0x8], R12 ;  /* 0x0000080cff0075a7 */ /* 0x000e240008001106 */
[----:B0-----:R-:W-:Y:S05]  /*0740*/  @P0 BRA `(.L_x_7) ;  /* 0x0000000000640947 */ /* 0x001fea0003800000 */
[----:B------:R-:W-:-:S05]  /*0750*/  UMOV UR4, URZ ;  /* 0x000000ff00047c82 */ /* 0x000fca0008000000 */
.L_x_10:
[----:B------:R-:W-:-:S11]  /*0760*/  UISETP.GT.AND UP0, UPT, UR4, 0xf, UPT ;  /* 0x0000000f0400788c */ /* 0x000fd6000bf04270 */
[----:B------:R-:W-:Y:S01]  /*0770*/  @!UP0 UIADD3 UR4, UPT, UPT, UR4, 0x1, URZ ;  /* 0x0000000104048890 */ /* 0x000fe2000fffe0ff */
[----:B------:R-:W-:Y:S11]  /*0780*/  BRA.U !UP0, `(.L_x_8) ;  /* 0x0000000108447547 */ /* 0x000ff6000b800000 */
[----:B------:R-:W-:-:S06]  /*0790*/  CS2R R12, SR_GLOBALTIMERLO ;  /* 0x00000000000c7805 */ /* 0x000fcc0000015200 */
[----:B------:R-:W-:-:S04]  /*07a0*/  IADD3 R17, P0, PT, -R14, R12, RZ ;  /* 0x0000000c0e117210 */ /* 0x000fc80007f1e1ff */
[----:B------:R-:W-:Y:S02]  /*07b0*/  IADD3.X R13, PT, PT, ~R15, R13, RZ, P0, !PT ;  /* 0x0000000d0f0d7210 */ /* 0x000fe400007fe5ff */
[----:B------:R-:W-:-:S04]  /*07c0*/  ISETP.GE.U32.AND P0, PT, R17, 0x3d0900, PT ;  /* 0x003d09001100780c */ /* 0x000fc80003f06070 */
[----:B------:R-:W-:-:S13]  /*07d0*/  ISETP.GE.AND.EX P0, PT, R13, RZ, PT, P0 ;  /* 0x000000ff0d00720c */ /* 0x000fda0003f06300 */
[----:B------:R-:W-:Y:S05]  /*07e0*/  @!P0 BRA `(.L_x_9) ;  /* 0x0000000000088947 */ /* 0x000fea0003800000 */
[----:B------:R-:W-:Y:S05]  /*07f0*/  NANOSLEEP 0xf4240 ;  /* 0x000f42400000795d */ /* 0x000fea0003800000 */
[----:B------:R-:W-:Y:S05]  /*0800*/  BRA `(.L_x_8) ;  /* 0x0000000000247947 */ /* 0x000fea0003800000 */
.L_x_9:
[----:B------:R-:W-:-:S04]  /*0810*/  ISETP.GE.U32.AND P0, PT, R17, 0x9c40, PT ;  /* 0x00009c401100780c */ /* 0x000fc80003f06070 */
[----:B------:R-:W-:-:S13]  /*0820*/  ISETP.GE.AND.EX P0, PT, R13, RZ, PT, P0 ;  /* 0x000000ff0d00720c */ /* 0x000fda0003f06300 */
[----:B------:R-:W-:Y:S05]  /*0830*/  @!P0 BRA `(.L_x_8) ;  /* 0x0000000000188947 */ /* 0x000fea0003800000 */
[----:B------:R-:W-:-:S04]  /*0840*/  SHF.R.S32.HI R12, RZ, 0x1f, R13 ;  /* 0x0000001fff0c7819 */ /* 0x000fc8000001140d */
[----:B------:R-:W-:-:S04]  /*0850*/  LEA.HI R12, P0, R12, R17, RZ, 0x2 ;  /* 0x000000110c0c7211 */ /* 0x000fc800078110ff */
[----:B------:R-:W-:-:S04]  /*0860*/  IADD3.X R13, PT, PT, RZ, R13, RZ, P0, !PT ;  /* 0x0000000dff0d7210 */ /* 0x000fc800007fe4ff */
[----:B------:R-:W-:-:S04]  /*0870*/  SHF.R.U64 R12, R12, 0x2, R13 ;  /* 0x000000020c0c7819 */ /* 0x000fc8000000120d */
[----:B------:R-:W-:Y:S05]  /*0880*/  NANOSLEEP R12 ;  /* 0x0000000c0000735d */ /* 0x000fea0003800000 */
[----:B------:R-:W-:Y:S01]  /*0890*/  NOP ;  /* 0x0000000000007918 */ /* 0x000fe20000000000 */
.L_x_8:
[----:B------:R-:W-:-:S04]  /*08a0*/  LOP3.LUT R12, R2, 0x1, RZ, 0xc0, !PT ;  /* 0x00000001020c7812 */ /* 0x000fc800078ec0ff */
[----:B------:R-:W-:-:S04]  /*08b0*/  SHF.L.U32 R12, R12, 0x1f, RZ ;  /* 0x0000001f0c0c7819 */ /* 0x000fc800000006ff */
[----:B------:R-:W0:Y:S02]  /*08c0*/  SYNCS.PHASECHK.TRANS64.TRYWAIT P0, [UR6+0x8], R12 ;  /* 0x0000080cff0075a7 */ /* 0x000e240008001106 */
[----:B0-----:R-:W-:Y:S05]  /*08d0*/  @!P0 BRA `(.L_x_10) ;  /* 0xfffffffc00a08947 */ /* 0x001fea000383ffff */
.L_x_7:
[----:B------:R-:W0:Y:S01]  /*08e0*/  LDCU UR4, c[0x0][0x3a0] ;  /* 0x00007400ff0477ac */ /* 0x000e220008000800 */
[----:B------:R-:W-:Y:S01]  /*08f0*/  LEA R17, R5, R22, 0x7 ;  /* 0x0000001605117211 */ /* 0x000fe200078e38ff */
[----:B------:R-:W-:Y:S01]  /*0900*/  BSSY.RECONVERGENT B0, `(.L_x_11) ;  /* 0x000001e000007945 */ /* 0x000fe20003800200 */
[----:B------:R-:W1:Y:S02]  /*0910*/  LDCU UR7, c[0x0][0x398] ;  /* 0x00007300ff0777ac */ /* 0x000e640008000800 */
[----:B0-----:R-:W-:-:S04]  /*0920*/  ISETP.GE.AND P0, PT, R17, UR4, PT ;  /* 0x0000000411007c0c */ /* 0x001fc8000bf06270 */
[----:B-1----:R-:W-:-:S13]  /*0930*/  ISETP.GE.OR P0, PT, R18, UR7, P0 ;  /* 0x0000000712007c0c */ /* 0x002fda0008706670 */
[----:B------:R-:W-:Y:S05]  /*0940*/  @P0 BRA `(.L_x_12) ;  /* 0x0000000000640947 */ /* 0x000fea0003800000 */
[----:B------:R-:W-:-:S06]  /*0950*/  LEA R14, R6, R1, 0x3 ;  /* 0x00000001060e7211 */ /* 0x000fcc00078e18ff */
[----:B------:R-:W2:Y:S04]  /*0960*/  LDL.64 R14, [R14] ;  /* 0x000000000e0e7983 */ /* 0x000ea80000100a00 */
[----:B--2---:R-:W0:Y:S01]  /*0970*/  QSPC.E.S P0, RZ, [R14] ;  /* 0x000000000eff73aa */ /* 0x004e220000000500 */
[----:B------:R-:W-:Y:S01]  /*0980*/  IMAD.WIDE.U32 R12, R10, 0x4, R14 ;  /* 0x000000040a0c7825 */ /* 0x000fe200078e000e */
[----:B0-----:R-:W-:Y:S06]  /*0990*/  @!P0 BRA `(.L_x_13) ;  /* 0x0000000000308947 */ /* 0x001fec0003800000 */
[----:B------:R-:W-:-:S13]  /*09a0*/  ISETP.NE.AND P0, PT, R20, RZ, PT ;  /* 0x000000ff1400720c */ /* 0x000fda0003f05270 */
[----:B------:R-:W-:Y:S05]  /*09b0*/  @P0 BRA `(.L_x_12) ;  /* 0x0000000000480947 */ /* 0x000fea0003800000 */
[----:B------:R-:W0:Y:S01]  /*09c0*/  LDC.64 R12, c[0x0][0x380] ;  /* 0x0000e000ff0c7b82 */ /* 0x000e220000000a00 */
[----:B------:R-:W-:Y:S01]  /*09d0*/  IMAD R17, R18, UR4, R17 ;  /* 0x0000000412117c24 */ /* 0x000fe2000f8e0211 */
[----:B------:R-:W-:-:S04]  /*09e0*/  MOV R15, R14 ;  /* 0x0000000e000f7202 */ /* 0x000fc80000000f00 */
[----:B------:R-:W-:Y:S01]  /*09f0*/  LEA R15, R10, R15, 0x2 ;  /* 0x0000000f0a0f7211 */ /* 0x000fe200078e10ff */
[----:B0-----:R-:W-:-:S05]  /*0a00*/  IMAD.WIDE.U32 R12, R17, 0x4, R12 ;  /* 0x00000004110c7825 */ /* 0x001fca00078e000c */
[----:B------:R-:W-:Y:S01]  /*0a10*/  @!PT LDS RZ, [RZ] ;  /* 0x00000000fffff984 */ /* 0x000fe20000000800 */
[----:B------:R-:W-:Y:S01]  /*0a20*/  @!PT LDS RZ, [RZ] ;  /* 0x00000000fffff984 */ /* 0x000fe20000000800 */
[----:B------:R-:W-:Y:S01]  /*0a30*/  @!PT LDS RZ, [RZ] ;  /* 0x00000000fffff984 */ /* 0x000fe20000000800 */
[----:B------:R1:W-:Y:S01]  /*0a40*/  LDGSTS.E [R15], desc[UR12][R12.64] ;  /* 0x000000000c0f7fae */ /* 0x0003e2000b9a100c */
[----:B------:R-:W-:Y:S05]  /*0a50*/  BRA `(.L_x_12) ;  /* 0x0000000000207947 */ /* 0x000fea0003800000 */
.L_x_13:
[----:B------:R-:W-:-:S13]  /*0a60*/  ISETP.NE.AND P0, PT, R20, RZ, PT ;  /* 0x000000ff1400720c */ /* 0x000fda0003f05270 */
[----:B------:R-:W-:Y:S05]  /*0a70*/  @P0 BRA `(.L_x_12) ;  /* 0x0000000000180947 */ /* 0x000fea0003800000 */
[----:B------:R-:W0:Y:S01]  /*0a80*/  LDC.64 R14, c[0x0][0x380] ;  /* 0x0000e000ff0e7b82 */ /* 0x000e220000000a00 */
[----:B------:R-:W-:-:S05]  /*0a90*/  LEA R17, R5, R22, 0x7 ;  /* 0x0000001605117211 */ /* 0x000fca00078e38ff */
[----:B------:R-:W-:-:S04]  /*0aa0*/  IMAD R17, R18, UR4, R17 ;  /* 0x0000000412117c24 */ /* 0x000fc8000f8e0211 */
[----:B0-----:R-:W-:-:S06]  /*0ab0*/  IMAD.WIDE.U32 R14, R17, 0x4, R14 ;  /* 0x00000004110e7825 */ /* 0x001fcc00078e000e */
[----:B------:R-:W2:Y:S04]  /*0ac0*/  LDG.E R15, desc[UR12][R14.64] ;  /* 0x0000000c0e0f7981 */ /* 0x000ea8000c1e1900 */
[----:B--2---:R0:W-:Y:S02]  /*0ad0*/  ST.E desc[UR12][R12.64], R15 ;  /* 0x0000000f0c007985 */ /* 0x0041e4000c10190c */
.L_x_12:
[----:B------:R-:W-:Y:S05]  /*0ae0*/  BSYNC.RECONVERGENT B0 ;  /* 0x0000000000007941 */ /* 0x000fea0003800200 */
.L_x_11:
[----:B------:R-:W2:Y:S01]  /*0af0*/  LDCU UR7, c[0x0][0x39c] ;  /* 0x00007380ff0777ac */ /* 0x000ea20008000800 */
[----:B------:R-:W-:Y:S01]  /*0b00*/  LEA R16, R5, R24, 0x7 ;  /* 0x0000001805107211 */ /* 0x000fe200078e38ff */
[----:B------:R-:W-:Y:S01]  /*0b10*/  BSSY.RECONVERGENT B0, `(.L_x_14) ;  /* 0x0000019000007945 */ /* 0x000fe20003800200 */
[----:B--2---:R-:W-:-:S04]  /*0b20*/  ISETP.GE.AND P0, PT, R19, UR7, PT ;  /* 0x0000000713007c0c */ /* 0x004fc8000bf06270 */
[----:B------:R-:W-:-:S13]  /*0b30*/  ISETP.GE.OR P0, PT, R16, UR4, P0 ;  /* 0x0000000410007c0c */ /* 0x000fda0008706670 */
[----:B------:R-:W-:Y:S05]  /*0b40*/  @P0 BRA `(.L_x_15) ;  /* 0x0000000000540947 */ /* 0x000fea0003800000 */
[----:B01----:R-:W-:Y:S01]  /*0b50*/  LEA R12, R6, R9, 0x3 ;  /* 0x00000009060c7211 */ /* 0x003fe200078e18ff */
[----:B------:R-:W0:Y:S05]  /*0b60*/  LDC.64 R14, c[0x0][0x388] ;  /* 0x0000e200ff0e7b82 */ /* 0x000e2a0000000a00 */
[----:B------:R-:W2:Y:S01]  /*0b70*/  LDL.64 R12, [R12] ;  /* 0x000000000c0c7983 */ /* 0x000ea20000100a00 */
[----:B------:R-:W-:-:S04]  /*0b80*/  IMAD R17, R16, UR7, R19 ;  /* 0x0000000710117c24 */ /* 0x000fc8000f8e0213 */
[----:B0-----:R-:W-:Y:S01]  /*0b90*/  IMAD.WIDE R14, R17, 0x4, R14 ;  /* 0x00000004110e7825 */ /* 0x001fe200078e020e */
[----:B--2---:R-:W0:Y:S03]  /*0ba0*/  QSPC.E.S P0, RZ, [R12] ;  /* 0x000000000cff73aa */ /* 0x004e260000000500 */
[----:B------:R-:W-:Y:S01]  /*0bb0*/  IMAD.WIDE.U32 R16, R10, 0x4, R12 ;  /* 0x000000040a107825 */ /* 0x000fe200078e000c */
[----:B0-----:R-:W-:Y:S06]  /*0bc0*/  @!P0 BRA `(.L_x_16) ;  /* 0x0000000000248947 */ /* 0x001fec0003800000 */
[----:B------:R-:W-:-:S13]  /*0bd0*/  ISETP.NE.AND P0, PT, R20, RZ, PT ;  /* 0x000000ff1400720c */ /* 0x000fda0003f05270 */
[----:B------:R-:W-:Y:S05]  /*0be0*/  @P0 BRA `(.L_x_15) ;  /* 0x00000000002c0947 */ /* 0x000fea0003800000 */
[----:B------:R-:W-:-:S04]  /*0bf0*/  MOV R13, R12 ;  /* 0x0000000c000d7202 */ /* 0x000fc80000000f00 */
[----:B------:R-:W-:-:S05]  /*0c00*/  LEA R13, R10, R13, 0x2 ;  /* 0x0000000d0a0d7211 */ /* 0x000fca00078e10ff */
[----:B------:R-:W-:Y:S01]  /*0c10*/  @!PT LDS RZ, [RZ] ;  /* 0x00000000fffff984 */ /* 0x000fe20000000800 */
[----:B------:R-:W-:Y:S01]  /*0c20*/  @!PT LDS RZ, [RZ] ;  /* 0x00000000fffff984 */ /* 0x000fe20000000800 */
[----:B------:R-:W-:Y:S01]  /*0c30*/  @!PT LDS RZ, [RZ] ;  /* 0x00000000fffff984 */ /* 0x000fe20000000800 */
[----:B------:R3:W-:Y:S01]  /*0c40*/  LDGSTS.E [R13], desc[UR12][R14.64] ;  /* 0x000000000e0d7fae */ /* 0x0007e2000b9a100c */
[----:B------:R-:W-:Y:S05]  /*0c50*/  BRA `(.L_x_15) ;  /* 0x0000000000107947 */ /* 0x000fea0003800000 */
.L_x_16:
[----:B------:R-:W-:-:S13]  /*0c60*/  ISETP.NE.AND P0, PT, R20, RZ, PT ;  /* 0x000000ff1400720c */ /* 0x000fda0003f05270 */
[----:B------:R-:W-:Y:S05]  /*0c70*/  @P0 BRA `(.L_x_15) ;  /* 0x0000000000080947 */ /* 0x000fea0003800000 */
[----:B------:R-:W2:Y:S04]  /*0c80*/  LDG.E R15, desc[UR12][R14.64] ;  /* 0x0000000c0e0f7981 */ /* 0x000ea8000c1e1900 */
[----:B--2---:R2:W-:Y:S02]  /*0c90*/  ST.E desc[UR12][R16.64], R15 ;  /* 0x0000000f10007985 */ /* 0x0045e4000c10190c */
.L_x_15:
[----:B------:R-:W-:Y:S05]  /*0ca0*/  BSYNC.RECONVERGENT B0 ;  /* 0x0000000000007941 */ /* 0x000fea0003800200 */
.L_x_14:
[----:B------:R-:W-:Y:S01]  /*0cb0*/  NOP ;  /* 0x0000000000007918 */ /* 0x000fe20000000000 */
[----:B------:R-:W-:Y:S01]  /*0cc0*/  SYNCS.ARRIVE.TRANS64.RED.A0T1 RZ, [UR6], RZ ;  /* 0x000000ffffff79a7 */ /* 0x000fe20008200406 */
[----:B------:R-:W-:Y:S01]  /*0cd0*/  IADD3 R7, PT, PT, R7, 0x1, RZ ;  /* 0x0000000107077810 */ /* 0x000fe20007ffe0ff */
[----:B------:R-:W-:Y:S01]  /*0ce0*/  ARRIVES.LDGSTSBAR.64.TRANSCNT [UR6] ;  /* 0x00000000ff0079b0 */ /* 0x000fe20008002a06 */
[----:B------:R-:W-:Y:S01]  /*0cf0*/  NOP ;  /* 0x0000000000007918 */ /* 0x000fe20000000000 */
[----:B------:R-:W-:Y:S01]  /*0d00*/  SYNCS.ARRIVE.TRANS64.A1T0 RZ, [UR6], RZ ;  /* 0x000000ffffff79a7 */ /* 0x000fe20008100006 */
[----:B01----:R-:W-:-:S04]  /*0d10*/  LOP3.LUT R12, R7, 0xff, RZ, 0xc0, !PT ;  /* 0x000000ff070c7812 */ /* 0x003fc800078ec0ff */
[----:B------:R-:W-:-:S04]  /*0d20*/  ISETP.NE.AND P0, PT, R12, 0x2, PT ;  /* 0x000000020c00780c */ /* 0x000fc80003f05270 */
[----:B---3--:R-:W-:Y:S02]  /*0d30*/  SEL R13, RZ, 0x1, P0 ;  /* 0x00000001ff0d7807 */ /* 0x008fe40000000000 */
[----:B------:R-:W-:Y:S02]  /*0d40*/  SEL R7, R7, RZ, P0 ;  /* 0x000000ff07077207 */ /* 0x000fe40000000000 */
[----:B------:R-:W-:-:S07]  /*0d50*/  LOP3.LUT R2, R2, R13, RZ, 0x3c, !PT ;  /* 0x0000000d02027212 */ /* 0x000fce00078e3cff */
.L_x_6:
[----:B--2---:R-:W-:Y:S02]  /*0d60*/  PRMT R16, R2, 0x7610, R16 ;  /* 0x0000761002107816 */ /* 0x004fe40000000010 */
[----:B------:R-:W-:Y:S02]  /*0d70*/  LOP3.LUT R2, R3, 0xff, RZ, 0xc0, !PT ;  /* 0x000000ff03027812 */ /* 0x000fe400078ec0ff */
[----:B------:R-:W-:-:S04]  /*0d80*/  LOP3.LUT R12, R16, 0xffff, RZ, 0xc0, !PT ;  /* 0x0000ffff100c7812 */ /* 0x000fc800078ec0ff */
[----:B------:R-:W-:-:S04]  /*0d90*/  SHF.R.U32.HI R12, RZ, 0x1, R12 ;  /* 0x00000001ff0c7819 */ /* 0x000fc8000001160c */
[----:B------:R-:W-:Y:S02]  /*0da0*/  LOP3.LUT R12, R12, 0x1, RZ, 0xc0, !PT ;  /* 0x000000010c0c7812 */ /* 0x000fe400078ec0ff */
[----:B------:R-:W-:Y:S01]  /*0db0*/  CS2R R14, SR_GLOBALTIMERLO ;  /* 0x00000000000e7805 */ /* 0x000fe20000015200 */
[----:B------:R-:W0:Y:S01]  /*0dc0*/  S2R R26, SR_CgaCtaId ;  /* 0x00000000001a7919 */ /* 0x000e220000008800 */
[----:B------:R-:W-:-:S04]  /*0dd0*/  MOV R13, 0x400 ;  /* 0x00000400000d7802 */ /* 0x000fc80000000f00 */
[----:B0-----:R-:W-:Y:S02]  /*0de0*/  LEA R17, R26, R13, 0x18 ;  /* 0x0000000d1a117211 */ /* 0x001fe400078ec0ff */
[----:B------:R-:W-:Y:S02]  /*0df0*/  SHF.L.U32 R13, R12, 0x1f, RZ ;  /* 0x0000001f0c0d7819 */ /* 0x000fe400000006ff */
[----:B------:R-:W-:-:S04]  /*0e00*/  LEA R2, R2, R17, 0x4 ;  /* 0x0000001102027211 */ /* 0x000fc800078e20ff */
[----:B------:R-:W0:Y:S02]  /*0e10*/  SYNCS.PHASECHK.TRANS64.TRYWAIT P0, [R2+URZ], R13 ;  /* 0x0000000d020075a7 */ /* 0x000e2400080011ff */
[----:B0-----:R-:W-:Y:S05]  /*0e20*/  @P0 BRA `(.L_x_17) ;  /* 0x0000000000600947 */ /* 0x001fea0003800000 */
[----:B------:R-:W-:Y:S01]  /*0e30*/  SHF.L.U32 R21, R12, 0x1f, RZ ;  /* 0x0000001f0c157819 */ /* 0x000fe200000006ff */
[----:B------:R-:W-:-:S06]  /*0e40*/  UMOV UR4, URZ ;  /* 0x000000ff00047c82 */ /* 0x000fcc0008000000 */
.L_x_20:
        /* <DEDUP_REMOVED lines=11> */
.L_x_19:
        /* <DEDUP_REMOVED lines=9> */
.L_x_18:
[----:B------:R-:W0:Y:S02]  /*0f90*/  SYNCS.PHASECHK.TRANS64.TRYWAIT P0, [R2+URZ], R21 ;  /* 0x00000015020075a7 */ /* 0x000e2400080011ff */
[----:B0-----:R-:W-:Y:S05]  /*0fa0*/  @!P0 BRA `(.L_x_20) ;  /* 0xfffffffc00a88947 */ /* 0x001fea000383ffff */
.L_x_17:
[----:B------:R-:W-:-:S05]  /*0fb0*/  LEA R17, R4, R1, 0x3 ;  /* 0x0000000104117211 */ /* 0x000fca00078e18ff */
[----:B------:R-:W2:Y:S04]  /*0fc0*/  LDL.64 R14, [R17] ;  /* 0x00000000110e7983 */ /* 0x000ea80000100a00 */
[----:B------:R-:W3:Y:S01]  /*0fd0*/  LDL.64 R12, [R17+0x10] ;  /* 0x00001000110c7983 */ /* 0x000ee20000100a00 */
[----:B--2---:R-:W-:-:S04]  /*0fe0*/  IMAD.WIDE.U32 R14, R11, 0x4, R14 ;  /* 0x000000040b0e7825 */ /* 0x004fc800078e000e */
[----:B---3--:R-:W-:Y:S01]  /*0ff0*/  IMAD.WIDE.U32 R12, R22, 0x4, R12 ;  /* 0x00000004160c7825 */ /* 0x008fe200078e000c */
[----:B------:R-:W2:Y:S04]  /*1000*/  LD.E R4, desc[UR12][R14.64] ;  /* 0x0000000c0e047980 */ /* 0x000ea8000c101900 */
[----:B------:R-:W2:Y:S04]  /*1010*/  LD.E R21, desc[UR12][R12.64] ;  /* 0x0000000c0c157980 */ /* 0x000ea8000c101900 */
[----:B------:R-:W3:Y:S04]  /*1020*/  LD.E R23, desc[UR12][R14.64+0x4] ;  /* 0x0000040c0e177980 */ /* 0x000ee8000c101900 */
[----:B------:R-:W3:Y:S04]  /*1030*/  LD.E R25, desc[UR12][R12.64+0x200] ;  /* 0x0002000c0c197980 */ /* 0x000ee8000c101900 */
[----:B------:R-:W4:Y:S04]  /*1040*/  LD.E R26, desc[UR12][R12.64+0x400] ;  /* 0x0004000c0c1a7980 */ /* 0x000f28000c101900 */
[----:B------:R-:W5:Y:S04]  /*1050*/  LD.E R17, desc[UR12][R14.64+0xc] ;  /* 0x00000c0c0e117980 */ /* 0x000f68000c101900 */
[----:B------:R-:W5:Y:S01]  /*1060*/  LD.E R28, desc[UR12][R12.64+0xf800] ;  /* 0x00f8000c0c1c7980 */ /* 0x000f62000c101900 */
[----:B--2---:R-:W-:-:S03]  /*1070*/  FFMA R4, R4, R21, RZ ;  /* 0x0000001504047223 */ /* 0x004fc600000000ff */
[----:B------:R-:W4:Y:S01]  /*1080*/  LD.E R21, desc[UR12][R14.64+0x8] ;  /* 0x0000080c0e157980 */ /* 0x000f22000c101900 */
[----:B---3--:R-:W-:-:S03]  /*1090*/  FFMA R4, R23, R25, R4 ;  /* 0x0000001917047223 */ /* 0x008fc60000000004 */
[----:B------:R-:W2:Y:S04]  /*10a0*/  LD.E R23, desc[UR12][R14.64+0x10] ;  /* 0x0000100c0e177980 */ /* 0x000ea8000c101900 */
[----:B------:R-:W2:Y:S01]  /*10b0*/  LD.E R25, desc[UR12][R12.64+0x800] ;  /* 0x0008000c0c197980 */ /* 0x000ea2000c101900 */
[----:B----4-:R-:W-:-:S03]  /*10c0*/  FFMA R4, R21, R26, R4 ;  /* 0x0000001a15047223 */ /* 0x010fc60000000004 */
[----:B------:R-:W5:Y:S04]  /*10d0*/  LD.E R21, desc[UR12][R12.64+0x600] ;  /* 0x0006000c0c157980 */ /* 0x000f68000c101900 */
[----:B------:R-:W3:Y:S01]  /*10e0*/  LD.E R26, desc[UR12][R12.64+0xfa00] ;  /* 0x00fa000c0c1a7980 */ /* 0x000ee2000c101900 */
[----:B-----5:R-:W-:-:S03]  /*10f0*/  FFMA R4, R17, R21, R4 ;  /* 0x0000001511047223 */ /* 0x020fc60000000004 */
[----:B------:R-:W4:Y:S04]  /*1100*/  LD.E R17, desc[UR12][R14.64+0x14] ;  /* 0x0000140c0e117980 */ /* 0x000f28000c101900 */
[----:B------:R-:W4:Y:S01]  /*1110*/  LD.E R21, desc[UR12][R12.64+0xa00] ;  /* 0x000a000c0c157980 */ /* 0x000f22000c101900 */
[----:B--2---:R-:W-:-:S03]  /*1120*/  FFMA R4, R23, R25, R4 ;  /* 0x0000001917047223 */ /* 0x004fc60000000004 */
[----:B------:R-:W2:Y:S04]  /*1130*/  LD.E R23, desc[UR12][R14.64+0x18] ;  /* 0x0000180c0e177980 */ /* 0x000ea8000c101900 */
[----:B------:R-:W2:Y:S01]  /*1140*/  LD.E R25, desc[UR12][R12.64+0xc00] ;  /* 0x000c000c0c197980 */ /* 0x000ea2000c101900 */
[----:B----4-:R-:W-:-:S03]  /*1150*/  FFMA R4, R17, R21, R4 ;  /* 0x0000001511047223 */ /* 0x010fc60000000004 */
        /* <DEDUP_REMOVED lines=352> */
[----:B------:R-:W5:Y:S01]  /*2760*/  LD.E R25, desc[UR12][R12.64+0xfe00] ;  /* 0x00fe000c0c197980 */ /* 0x000f62000c101900 */
[----:B----4-:R-:W-:-:S03]  /*2770*/  FFMA R4, R17, R21, R4 ;  /* 0x0000001511047223 */ /* 0x010fc60000000004 */
[----:B------:R-:W4:Y:S01]  /*2780*/  LD.E R17, desc[UR12][R12.64+0xfc00] ;  /* 0x00fc000c0c117980 */ /* 0x000f22000c101900 */
[----:B--2---:R-:W-:-:S03]  /*2790*/  FFMA R28, R23, R28, R4 ;  /* 0x0000001c171c7223 */ /* 0x004fc60000000004 */
[----:B------:R-:W3:Y:S04]  /*27a0*/  LD.E R23, desc[UR12][R14.64+0x1f4] ;  /* 0x0001f40c0e177980 */ /* 0x000ee8000c101900 */
[----:B------:R-:W4:Y:S04]  /*27b0*/  LD.E R4, desc[UR12][R14.64+0x1f8] ;  /* 0x0001f80c0e047980 */ /* 0x000f28000c101900 */
[----:B------:R-:W5:Y:S01]  /*27c0*/  LD.E R21, desc[UR12][R14.64+0x1fc] ;  /* 0x0001fc0c0e157980 */ /* 0x000f62000c101900 */
[----:B------:R-:W-:Y:S01]  /*27d0*/  IADD3 R3, PT, PT, R3, 0x1, RZ ;  /* 0x0000000103037810 */ /* 0x000fe20007ffe0ff */
[----:B------:R0:W-:Y:S03]  /*27e0*/  SYNCS.ARRIVE.TRANS64.A1T0 RZ, [R2+URZ+0x8], RZ ;  /* 0x000008ff02ff79a7 */ /* 0x0001e600081000ff */
[----:B------:R-:W-:-:S02]  /*27f0*/  LOP3.LUT R27, R3, 0xff, RZ, 0xc0, !PT ;  /* 0x000000ff031b7812 */ /* 0x000fc400078ec0ff */
[----:B------:R-:W-:Y:S02]  /*2800*/  ISETP.NE.AND P1, PT, R5, UR5, PT ;  /* 0x0000000505007c0c */ /* 0x000fe4000bf25270 */
[----:B------:R-:W-:Y:S02]  /*2810*/  ISETP.NE.AND P0, PT, R27, 0x2, PT ;  /* 0x000000021b00780c */ /* 0x000fe40003f05270 */
[----:B------:R-:W-:Y:S02]  /*2820*/  LOP3.LUT R6, R6, 0x1, RZ, 0x3c, !PT ;  /* 0x0000000106067812 */ /* 0x000fe400078e3cff */
[----:B------:R-:W-:-:S09]  /*2830*/  SEL R3, R3, RZ, P0 ;  /* 0x000000ff03037207 */ /* 0x000fd20000000000 */
[----:B------:R-:W-:-:S04]  /*2840*/  @!P0 LOP3.LUT R16, R16, 0x2, RZ, 0x3c, !PT ;  /* 0x0000000210108812 */ /* 0x000fc800078e3cff */
[----:B0-----:R-:W-:Y:S01]  /*2850*/  PRMT R2, R16, 0x7610, R2 ;  /* 0x0000761010027816 */ /* 0x001fe20000000002 */
[----:B---3--:R-:W-:-:S04]  /*2860*/  FFMA R23, R23, R26, R28 ;  /* 0x0000001a17177223 */ /* 0x008fc8000000001c */
[----:B----4-:R-:W-:-:S04]  /*2870*/  FFMA R4, R4, R17, R23 ;  /* 0x0000001104047223 */ /* 0x010fc80000000017 */
[----:B-----5:R-:W-:Y:S01]  /*2880*/  FFMA R21, R21, R25, R4 ;  /* 0x0000001915157223 */ /* 0x020fe20000000004 */
[----:B------:R-:W-:-:S03]  /*2890*/  MOV R4, R0 ;  /* 0x0000000000047202 */ /* 0x000fc60000000f00 */
[----:B------:R-:W-:Y:S01]  /*28a0*/  FADD R8, R21, R8 ;  /* 0x0000000815087221 */ /* 0x000fe20000000000 */
[----:B------:R-:W-:Y:S06]  /*28b0*/  @P1 BRA `(.L_x_21) ;  /* 0xffffffdc00681947 */ /* 0x000fec000383ffff */
[----:B------:R-:W-:-:S04]  /*28c0*/  LOP3.LUT P0, RZ, R2, 0x4, RZ, 0xc0, !PT ;  /* 0x0000000402ff7812 */ /* 0x000fc8000780c0ff */
[----:B------:R-:W-:-:S13]  /*28d0*/  PLOP3.LUT P0, PT, P0, PT, PT, 0x8, 0x80 ;  /* 0x000000000080781c */ /* 0x000fda000070e170 */
.L_x_5:
[----:B------:R-:W1:Y:S02]  /*28e0*/  LDCU.64 UR4, c[0x0][0x398] ;  /* 0x00007300ff0477ac */ /* 0x000e640008000a00 */
[----:B-1----:R-:W-:-:S04]  /*28f0*/  ISETP.GE.AND P1, PT, R19, UR5, PT ;  /* 0x0000000513007c0c */ /* 0x002fc8000bf26270 */
[----:B------:R-:W-:-:S13]  /*2900*/  ISETP.GE.OR P1, PT, R18, UR4, P1 ;  /* 0x0000000412007c0c */ /* 0x000fda0008f26670 */
[----:B0-----:R-:W0:Y:S01]  /*2910*/  @!P1 LDC.64 R2, c[0x0][0x390] ;  /* 0x0000e400ff029b82 */ /* 0x001e220000000a00 */
[----:B------:R-:W-:-:S04]  /*2920*/  @!P1 IMAD R19, R18, UR5, R19 ;  /* 0x0000000512139c24 */ /* 0x000fc8000f8e0213 */
[----:B0-----:R-:W-:-:S05]  /*2930*/  @!P1 IMAD.WIDE R2, R19, 0x4, R2 ;  /* 0x0000000413029825 */ /* 0x001fca00078e0202 */
[----:B------:R0:W-:Y:S01]  /*2940*/  @!P1 STG.E desc[UR12][R2.64], R8 ;  /* 0x0000000802009986 */ /* 0x0001e2000c10190c */
[----:B------:R-:W-:Y:S05]  /*2950*/  @P0 EXIT ;  /* 0x000000000000094d */ /* 0x000fea0003800000 */
[----:B0-----:R-:W0:Y:S01]  /*2960*/  S2R R3, SR_CgaCtaId ;  /* 0x0000000000037919 */ /* 0x001e220000008800 */
[----:B------:R-:W-:Y:S01]  /*2970*/  MOV R0, 0x400 ;  /* 0x0000040000007802 */ /* 0x000fe20000000f00 */
[----:B------:R-:W1:Y:S01]  /*2980*/  S2R R7, SR_SWINHI ;  /* 0x0000000000077919 */ /* 0x000e620000002f00 */
[----:B------:R-:W2:Y:S02]  /*2990*/  S2R R9, SR_LANEID ;  /* 0x0000000000097919 */ /* 0x000ea40000000000 */
[----:B0-----:R-:W-:-:S04]  /*29a0*/  LEA R6, R3, R0, 0x18 ;  /* 0x0000000003067211 */ /* 0x001fc800078ec0ff */
[----:B------:R-:W-:Y:S02]  /*29b0*/  MOV R4, R6 ;  /* 0x0000000600047202 */ /* 0x000fe40000000f00 */
[----:B-1----:R-:W-:Y:S02]  /*29c0*/  MOV R5, R7 ;  /* 0x0000000700057202 */ /* 0x002fe40000000f00 */
[----:B------:R-:W-:Y:S02]  /*29d0*/  VOTE.ANY R7, PT, PT ;  /* 0x0000000000077806 */ /* 0x000fe400038e0100 */
[----:B------:R-:W-:-:S04]  /*29e0*/  IADD3 R2, P0, PT, R4, 0x20, RZ ;  /* 0x0000002004027810 */ /* 0x000fc80007f1e0ff */
[----:B------:R-:W-:-:S04]  /*29f0*/  IADD3.X R3, PT, PT, RZ, R5, RZ, P0, !PT ;  /* 0x00000005ff037210 */ /* 0x000fc800007fe4ff */
[----:B------:R-:W0:Y:S02]  /*2a00*/  MATCH.ANY.U64 R2, R2 ;  /* 0x00000000020273a1 */ /* 0x000e2400000e8200 */
[----:B0-----:R-:W0:Y:S08]  /*2a10*/  BREV R0, R2 ;  /* 0x0000000200007301 */ /* 0x001e300000000000 */
[----:B0-----:R-:W2:Y:S02]  /*2a20*/  FLO.U32.SH R0, R0 ;  /* 0x0000000000007300 */ /* 0x001ea400000e0400 */
[----:B--2---:R-:W-:-:S13]  /*2a30*/  ISETP.NE.AND P0, PT, R9, R0, PT ;  /* 0x000000000900720c */ /* 0x004fda0003f05270 */
[----:B------:R-:W-:Y:S05]  /*2a40*/  @P0 EXIT ;  /* 0x000000000000094d */ /* 0x000fea0003800000 */
[----:B------:R-:W0:Y:S02]  /*2a50*/  POPC R2, R2 ;  /* 0x0000000200027309 */ /* 0x000e240000000000 */
[----:B0-----:R-:W-:Y:S01]  /*2a60*/  IADD3 R3, PT, PT, -R2, RZ, RZ ;  /* 0x000000ff02037210 */ /* 0x001fe20007ffe1ff */
[----:B------:R-:W-:Y:S01]  /*2a70*/  @!PT LDS RZ, [RZ] ;  /* 0x00000000fffff984 */ /* 0x000fe20000000800 */
[----:B------:R-:W-:Y:S01]  /*2a80*/  @!PT LDS RZ, [RZ] ;  /* 0x00000000fffff984 */ /* 0x000fe20000000800 */
[----:B------:R-:W-:Y:S01]  /*2a90*/  @!PT LDS RZ, [RZ] ;  /* 0x00000000fffff984 */ /* 0x000fe20000000800 */
[----:B------:R-:W-:Y:S01]  /*2aa0*/  @!PT LDS RZ, [RZ] ;  /* 0x00000000fffff984 */ /* 0x000fe20000000800 */
[----:B------:R0:W-:Y:S06]  /*2ab0*/  MEMBAR.SC.CTA ;  /* 0x0000000000007992 */ /* 0x0001ec0000000000 */
[----:B0-----:R-:W2:Y:S02]  /*2ac0*/  ATOM.E.ADD.STRONG.SM PT, R5, desc[UR12][R4.64+0x20], R3 ;  /* 0x800020030405798a */ /* 0x001ea400081eb10c */
[----:B--2---:R-:W-:Y:S01]  /*2ad0*/  NOP ;  /* 0x0000000000007918 */ /* 0x004fe20000000000 */
[----:B------:R-:W-:-:S13]  /*2ae0*/  ISETP.NE.AND P0, PT, R5, R2, PT ;  /* 0x000000020500720c */ /* 0x000fda0003f05270 */
[----:B------:R-:W-:Y:S05]  /*2af0*/  @P0 EXIT ;  /* 0x000000000000094d */ /* 0x000fea0003800000 */
[----:B------:R-:W0:Y:S02]  /*2b00*/  SYNCS.CCTL.IV [R6+URZ] ;  /* 0x00000000060079b1 */ /* 0x000e2400080000ff */
[----:B0-----:R-:W0:Y:S02]  /*2b10*/  SYNCS.CCTL.IV [R6+URZ+0x8] ;  /* 0x00000800060079b1 */ /* 0x001e2400080000ff */
[----:B0-----:R-:W0:Y:S02]  /*2b20*/  SYNCS.CCTL.IV [R6+URZ+0x10] ;  /* 0x00001000060079b1 */ /* 0x001e2400080000ff */
[----:B0-----:R-:W-:Y:S01]  /*2b30*/  SYNCS.CCTL.IV [R6+URZ+0x18] ;  /* 0x00001800060079b1 */ /* 0x001fe200080000ff */
[----:B------:R-:W-:Y:S05]  /*2b40*/  EXIT ;  /* 0x000000000000794d */ /* 0x000fea0003800000 */
.L_x_22:
        /* <DEDUP_REMOVED lines=11> */
.L_x_24:


//--------------------- .nv.shared._Z16gemm_tiled_naivePKfS0_Pfiii --------------------------
	.section	.nv.shared._Z16gemm_tiled_naivePKfS0_Pfiii,"aw",@nobits
	.sectionflags	@""
	.align	16
	.zero		1024


//--------------------- .nv.shared.reserved.0     --------------------------
	.section	.nv.shared.reserved.0,"aw",@nobits
	.weak		__nv_reservedSMEM_offset_0_alias
	.size		__nv_reservedSMEM_offset_0_alias, 0, 64
	.other		__nv_reservedSMEM_offset_0_alias,@"STO_CUDA_RESERVED_SHARED STV_DEFAULT"
__nv_reservedSMEM_offset_0_alias:
	.zero		0
	.zero		64


//--------------------- .nv.shared.gemm_tiled_pipeline --------------------------
	.section	.nv.shared.gemm_tiled_pipeline,"aw",@nobits
	.sectionflags	@""
	.align	16
.nv.shared.gemm_tiled_pipeline:
	.zero		1072


//--------------------- .nv.constant0._Z16gemm_tiled_naivePKfS0_Pfiii --------------------------
	.section	.nv.constant0._Z16gemm_tiled_naivePKfS0_Pfiii,"a",@progbits
	.sectionflags	@""
	.align	4
.nv.constant0._Z16gemm_tiled_naivePKfS0_Pfiii:
	.zero		932


//--------------------- .nv.constant0.gemm_tiled_pipeline --------------------------
	.section	.nv.constant0.gemm_tiled_pipeline,"a",@progbits
	.sectionflags	@""
	.align	4
.nv.constant0.gemm_tiled_pipeline:
	.zero		932


//--------------------- SYMBOLS --------------------------

	.type		.nv.reservedSmem.offset0,@object
	.size		.nv.reservedSmem.offset0,0x4
	.type		.nv.reservedSmem.cap,@object
	.size		.nv.reservedSmem.cap,0x4
